//
// Generated by NVIDIA NVVM Compiler
//
// Compiler Build ID: CL-36424714
// Cuda compilation tools, release 13.0, V13.0.88
// Based on NVVM 20.0.0
//

.version 9.0
.target sm_100
.address_size 64

	// .globl	_ZN3lux4cuda5frost27frost_aggregate_sigs_kernelEPKNS1_15FrostPartialSigEPKjjPNS1_4U256E
// _ZZN3lux4cuda5frost27frost_aggregate_sigs_kernelEPKNS1_15FrostPartialSigEPKjjPNS1_4U256EE5s_sum has been demoted
// _ZZN3lux4cuda5frost27frost_aggregate_sigs_kernelEPKNS1_15FrostPartialSigEPKjjPNS1_4U256EE9s_lambdas has been demoted
// _ZZN3lux4cuda5frost30frost_ed25519_aggregate_kernelEPKNS1_15FrostPartialSigEPKjjPNS1_4U256EE5s_sum has been demoted
.const .align 4 .b8 _ZN3lux4cuda5frost6SECP_PE[32] = {47, 252, 255, 255, 254, 255, 255, 255, 255, 255, 255, 255, 255, 255, 255, 255, 255, 255, 255, 255, 255, 255, 255, 255, 255, 255, 255, 255, 255, 255, 255, 255};
.const .align 4 .b8 _ZN3lux4cuda5frost6SECP_NE[32] = {65, 65, 54, 208, 140, 94, 210, 191, 59, 160, 72, 175, 230, 220, 174, 186, 254, 255, 255, 255, 255, 255, 255, 255, 255, 255, 255, 255, 255, 255, 255, 255};
.const .align 4 .b8 _ZN3lux4cuda5frost4ED_PE[32] = {237, 255, 255, 255, 255, 255, 255, 255, 255, 255, 255, 255, 255, 255, 255, 255, 255, 255, 255, 255, 255, 255, 255, 255, 255, 255, 255, 255, 255, 255, 255, 127};
.const .align 4 .b8 _ZN3lux4cuda5frost4ED_LE[32] = {237, 211, 245, 92, 26, 99, 18, 88, 214, 156, 247, 162, 222, 249, 222, 20, 0, 0, 0, 0, 0, 0, 0, 0, 0, 0, 0, 0, 0, 0, 0, 16};
.extern .shared .align 16 .b8 _ZN3lux4cuda5frost7s_validE[];

.visible .entry _ZN3lux4cuda5frost27frost_aggregate_sigs_kernelEPKNS1_15FrostPartialSigEPKjjPNS1_4U256E(
	.param .u64 .ptr .align 1 _ZN3lux4cuda5frost27frost_aggregate_sigs_kernelEPKNS1_15FrostPartialSigEPKjjPNS1_4U256E_param_0,
	.param .u64 .ptr .align 1 _ZN3lux4cuda5frost27frost_aggregate_sigs_kernelEPKNS1_15FrostPartialSigEPKjjPNS1_4U256E_param_1,
	.param .u32 _ZN3lux4cuda5frost27frost_aggregate_sigs_kernelEPKNS1_15FrostPartialSigEPKjjPNS1_4U256E_param_2,
	.param .u64 .ptr .align 1 _ZN3lux4cuda5frost27frost_aggregate_sigs_kernelEPKNS1_15FrostPartialSigEPKjjPNS1_4U256E_param_3
)
{
	.reg .pred 	%p<72>;
	.reg .b32 	%r<281>;
	.reg .b64 	%rd<492>;
	// demoted variable
	.shared .align 4 .b8 _ZZN3lux4cuda5frost27frost_aggregate_sigs_kernelEPKNS1_15FrostPartialSigEPKjjPNS1_4U256EE5s_sum[32];
	// demoted variable
	.shared .align 4 .b8 _ZZN3lux4cuda5frost27frost_aggregate_sigs_kernelEPKNS1_15FrostPartialSigEPKjjPNS1_4U256EE9s_lambdas[1024];
	mov.u32 	%r1, %tid.x;
	setp.ne.s32 	%p1, %r1, 0;
	@%p1 bra 	$L__BB0_2;
	mov.b32 	%r83, 0;
	st.shared.u32 	[_ZZN3lux4cuda5frost27frost_aggregate_sigs_kernelEPKNS1_15FrostPartialSigEPKjjPNS1_4U256EE5s_sum], %r83;
	st.shared.u32 	[_ZZN3lux4cuda5frost27frost_aggregate_sigs_kernelEPKNS1_15FrostPartialSigEPKjjPNS1_4U256EE5s_sum+4], %r83;
	st.shared.u32 	[_ZZN3lux4cuda5frost27frost_aggregate_sigs_kernelEPKNS1_15FrostPartialSigEPKjjPNS1_4U256EE5s_sum+8], %r83;
	st.shared.u32 	[_ZZN3lux4cuda5frost27frost_aggregate_sigs_kernelEPKNS1_15FrostPartialSigEPKjjPNS1_4U256EE5s_sum+12], %r83;
	st.shared.u32 	[_ZZN3lux4cuda5frost27frost_aggregate_sigs_kernelEPKNS1_15FrostPartialSigEPKjjPNS1_4U256EE5s_sum+16], %r83;
	st.shared.u32 	[_ZZN3lux4cuda5frost27frost_aggregate_sigs_kernelEPKNS1_15FrostPartialSigEPKjjPNS1_4U256EE5s_sum+20], %r83;
	st.shared.u32 	[_ZZN3lux4cuda5frost27frost_aggregate_sigs_kernelEPKNS1_15FrostPartialSigEPKjjPNS1_4U256EE5s_sum+24], %r83;
	st.shared.u32 	[_ZZN3lux4cuda5frost27frost_aggregate_sigs_kernelEPKNS1_15FrostPartialSigEPKjjPNS1_4U256EE5s_sum+28], %r83;
$L__BB0_2:
	ld.param.u32 	%r249, [_ZN3lux4cuda5frost27frost_aggregate_sigs_kernelEPKNS1_15FrostPartialSigEPKjjPNS1_4U256E_param_2];
	ld.param.u64 	%rd460, [_ZN3lux4cuda5frost27frost_aggregate_sigs_kernelEPKNS1_15FrostPartialSigEPKjjPNS1_4U256E_param_0];
	bar.sync 	0;
	setp.ge.u32 	%p2, %r1, %r249;
	cvta.to.global.u64 	%rd106, %rd460;
	mul.wide.u32 	%rd107, %r1, 36;
	add.s64 	%rd108, %rd106, %rd107;
	add.s64 	%rd1, %rd108, 32;
	shl.b32 	%r84, %r1, 5;
	mov.u32 	%r85, _ZZN3lux4cuda5frost27frost_aggregate_sigs_kernelEPKNS1_15FrostPartialSigEPKjjPNS1_4U256EE9s_lambdas;
	add.s32 	%r2, %r85, %r84;
	@%p2 bra 	$L__BB0_41;
	ld.global.nc.u32 	%r3, [%rd1];
	mov.b32 	%r271, 1;
	st.shared.u32 	[%r2], %r271;
	mov.b32 	%r263, 0;
	st.shared.u32 	[%r2+4], %r263;
	st.shared.u32 	[%r2+8], %r263;
	st.shared.u32 	[%r2+12], %r263;
	st.shared.u32 	[%r2+16], %r263;
	st.shared.u32 	[%r2+20], %r263;
	st.shared.u32 	[%r2+24], %r263;
	st.shared.u32 	[%r2+28], %r263;
	ld.const.u32 	%rd2, [_ZN3lux4cuda5frost6SECP_NE+4];
	ld.const.u32 	%rd3, [_ZN3lux4cuda5frost6SECP_NE+8];
	ld.const.u32 	%rd4, [_ZN3lux4cuda5frost6SECP_NE+12];
	ld.const.u32 	%rd5, [_ZN3lux4cuda5frost6SECP_NE+16];
	ld.const.u32 	%r4, [_ZN3lux4cuda5frost6SECP_NE+28];
	mov.u32 	%r265, %r263;
	mov.u32 	%r266, %r263;
	mov.u32 	%r267, %r263;
	mov.u32 	%r268, %r263;
	mov.u32 	%r269, %r263;
	mov.u32 	%r270, %r263;
	mov.u32 	%r260, %r263;
$L__BB0_4:
	ld.param.u64 	%rd462, [_ZN3lux4cuda5frost27frost_aggregate_sigs_kernelEPKNS1_15FrostPartialSigEPKjjPNS1_4U256E_param_1];
	cvta.to.global.u64 	%rd109, %rd462;
	mul.wide.u32 	%rd110, %r260, 4;
	add.s64 	%rd111, %rd109, %rd110;
	ld.global.nc.u32 	%r14, [%rd111];
	setp.eq.s32 	%p3, %r14, %r3;
	@%p3 bra 	$L__BB0_40;
	ld.const.u32 	%rd6, [_ZN3lux4cuda5frost6SECP_NE+24];
	ld.const.u32 	%rd7, [_ZN3lux4cuda5frost6SECP_NE+20];
	ld.const.u32 	%rd8, [_ZN3lux4cuda5frost6SECP_NE];
	sub.s32 	%r261, %r14, %r3;
	setp.gt.s32 	%p4, %r261, -1;
	mov.b64 	%rd464, 0;
	mov.u64 	%rd465, %rd464;
	mov.u64 	%rd466, %rd464;
	mov.u64 	%rd467, %rd464;
	mov.u64 	%rd468, %rd464;
	mov.u64 	%rd469, %rd464;
	mov.u64 	%rd470, %rd464;
	@%p4 bra 	$L__BB0_7;
	neg.s32 	%r88, %r261;
	cvt.u64.u32 	%rd113, %r88;
	sub.s64 	%rd114, %rd8, %rd113;
	cvt.u32.u64 	%r261, %rd114;
	shr.s64 	%rd115, %rd114, 63;
	add.s64 	%rd116, %rd115, %rd2;
	shr.s64 	%rd117, %rd116, 63;
	add.s64 	%rd118, %rd117, %rd3;
	shr.s64 	%rd119, %rd118, 63;
	add.s64 	%rd120, %rd119, %rd4;
	shr.s64 	%rd121, %rd120, 63;
	add.s64 	%rd122, %rd121, %rd5;
	shr.s64 	%rd123, %rd122, 63;
	add.s64 	%rd124, %rd123, %rd7;
	shr.s64 	%rd125, %rd124, 63;
	add.s64 	%rd126, %rd125, %rd6;
	shr.s64 	%rd127, %rd126, 63;
	cvt.u32.u64 	%r89, %rd127;
	add.s32 	%r90, %r4, %r89;
	and.b64  	%rd470, %rd116, 4294967295;
	and.b64  	%rd469, %rd118, 4294967295;
	and.b64  	%rd468, %rd120, 4294967295;
	and.b64  	%rd467, %rd122, 4294967295;
	and.b64  	%rd466, %rd124, 4294967295;
	and.b64  	%rd465, %rd126, 4294967295;
	cvt.u64.u32 	%rd464, %r90;
$L__BB0_7:
	cvt.u64.u32 	%rd128, %r14;
	mul.wide.u32 	%rd471, %r14, %r271;
	shr.u64 	%rd129, %rd471, 32;
	mul.wide.u32 	%rd130, %r14, %r270;
	add.s64 	%rd472, %rd130, %rd129;
	shr.u64 	%rd131, %rd472, 32;
	mul.wide.u32 	%rd132, %r14, %r269;
	add.s64 	%rd473, %rd132, %rd131;
	shr.u64 	%rd133, %rd473, 32;
	mul.wide.u32 	%rd134, %r14, %r268;
	add.s64 	%rd474, %rd134, %rd133;
	shr.u64 	%rd135, %rd474, 32;
	mul.wide.u32 	%rd136, %r14, %r267;
	add.s64 	%rd475, %rd136, %rd135;
	shr.u64 	%rd137, %rd475, 32;
	mul.wide.u32 	%rd138, %r14, %r266;
	add.s64 	%rd476, %rd138, %rd137;
	shr.u64 	%rd139, %rd476, 32;
	mul.wide.u32 	%rd140, %r14, %r265;
	add.s64 	%rd477, %rd140, %rd139;
	shr.u64 	%rd141, %rd477, 32;
	cvt.u64.u32 	%rd142, %r263;
	cvt.u32.u64 	%r91, %rd141;
	cvt.u32.u64 	%r92, %rd142;
	cvt.u32.u64 	%r93, %rd128;
	mad.lo.s32 	%r262, %r93, %r92, %r91;
$L__BB0_8:
	cvt.u32.u64 	%r20, %rd477;
	cvt.u32.u64 	%r21, %rd476;
	cvt.u32.u64 	%r22, %rd475;
	cvt.u32.u64 	%r23, %rd474;
	cvt.u32.u64 	%r24, %rd473;
	cvt.u32.u64 	%r25, %rd472;
	setp.gt.u32 	%p5, %r262, %r4;
	@%p5 bra 	$L__BB0_22;
	setp.lt.u32 	%p6, %r262, %r4;
	@%p6 bra 	$L__BB0_23;
	cvt.u32.u64 	%r94, %rd6;
	setp.lt.u32 	%p7, %r94, %r20;
	@%p7 bra 	$L__BB0_22;
	setp.gt.u32 	%p8, %r94, %r20;
	@%p8 bra 	$L__BB0_23;
	cvt.u32.u64 	%r96, %rd7;
	setp.lt.u32 	%p9, %r96, %r21;
	@%p9 bra 	$L__BB0_22;
	setp.gt.u32 	%p10, %r96, %r21;
	@%p10 bra 	$L__BB0_23;
	cvt.u32.u64 	%r98, %rd5;
	setp.lt.u32 	%p11, %r98, %r22;
	@%p11 bra 	$L__BB0_22;
	setp.gt.u32 	%p12, %r98, %r22;
	@%p12 bra 	$L__BB0_23;
	cvt.u32.u64 	%r100, %rd4;
	setp.lt.u32 	%p13, %r100, %r23;
	@%p13 bra 	$L__BB0_22;
	setp.gt.u32 	%p14, %r100, %r23;
	@%p14 bra 	$L__BB0_23;
	cvt.u32.u64 	%r102, %rd3;
	setp.lt.u32 	%p15, %r102, %r24;
	@%p15 bra 	$L__BB0_22;
	setp.gt.u32 	%p16, %r102, %r24;
	@%p16 bra 	$L__BB0_23;
	cvt.u32.u64 	%r104, %rd2;
	setp.lt.u32 	%p17, %r104, %r25;
	@%p17 bra 	$L__BB0_22;
	cvt.u32.u64 	%r106, %rd8;
	setp.gt.u32 	%p18, %r104, %r25;
	cvt.u32.u64 	%r107, %rd471;
	setp.gt.u32 	%p19, %r106, %r107;
	or.pred  	%p20, %p18, %p19;
	@%p20 bra 	$L__BB0_23;
$L__BB0_22:
	and.b64  	%rd259, %rd471, 4294967295;
	sub.s64 	%rd471, %rd259, %rd8;
	shr.u64 	%rd260, %rd471, 63;
	and.b64  	%rd261, %rd472, 4294967295;
	add.s64 	%rd262, %rd260, %rd2;
	sub.s64 	%rd472, %rd261, %rd262;
	shr.u64 	%rd263, %rd472, 63;
	and.b64  	%rd264, %rd473, 4294967295;
	add.s64 	%rd265, %rd263, %rd3;
	sub.s64 	%rd473, %rd264, %rd265;
	shr.u64 	%rd266, %rd473, 63;
	and.b64  	%rd267, %rd474, 4294967295;
	add.s64 	%rd268, %rd266, %rd4;
	sub.s64 	%rd474, %rd267, %rd268;
	shr.u64 	%rd269, %rd474, 63;
	and.b64  	%rd270, %rd475, 4294967295;
	add.s64 	%rd271, %rd269, %rd5;
	sub.s64 	%rd475, %rd270, %rd271;
	shr.u64 	%rd272, %rd475, 63;
	and.b64  	%rd273, %rd476, 4294967295;
	add.s64 	%rd274, %rd272, %rd7;
	sub.s64 	%rd476, %rd273, %rd274;
	shr.u64 	%rd275, %rd476, 63;
	and.b64  	%rd276, %rd477, 4294967295;
	add.s64 	%rd277, %rd275, %rd6;
	sub.s64 	%rd477, %rd276, %rd277;
	shr.u64 	%rd278, %rd477, 63;
	cvt.u32.u64 	%r162, %rd278;
	add.s32 	%r163, %r4, %r162;
	sub.s32 	%r262, %r262, %r163;
	bra.uni 	$L__BB0_8;
$L__BB0_23:
	and.b64  	%rd144, %rd471, 4294967295;
	cvt.u64.u32 	%rd145, %r261;
	mul.lo.s64 	%rd478, %rd144, %rd145;
	shr.u64 	%rd146, %rd478, 32;
	mad.lo.s64 	%rd147, %rd470, %rd144, %rd146;
	shr.u64 	%rd148, %rd147, 32;
	mad.lo.s64 	%rd149, %rd469, %rd144, %rd148;
	shr.u64 	%rd150, %rd149, 32;
	mad.lo.s64 	%rd151, %rd468, %rd144, %rd150;
	shr.u64 	%rd152, %rd151, 32;
	mad.lo.s64 	%rd153, %rd467, %rd144, %rd152;
	shr.u64 	%rd154, %rd153, 32;
	mad.lo.s64 	%rd155, %rd466, %rd144, %rd154;
	shr.u64 	%rd156, %rd155, 32;
	mad.lo.s64 	%rd157, %rd465, %rd144, %rd156;
	shr.u64 	%rd158, %rd157, 32;
	and.b64  	%rd159, %rd472, 4294967295;
	and.b64  	%rd160, %rd147, 4294967295;
	mad.lo.s64 	%rd479, %rd159, %rd145, %rd160;
	shr.u64 	%rd161, %rd479, 32;
	and.b64  	%rd162, %rd149, 4294967295;
	add.s64 	%rd163, %rd161, %rd162;
	mad.lo.s64 	%rd164, %rd470, %rd159, %rd163;
	shr.u64 	%rd165, %rd164, 32;
	and.b64  	%rd166, %rd151, 4294967295;
	add.s64 	%rd167, %rd165, %rd166;
	mad.lo.s64 	%rd168, %rd469, %rd159, %rd167;
	shr.u64 	%rd169, %rd168, 32;
	and.b64  	%rd170, %rd153, 4294967295;
	add.s64 	%rd171, %rd169, %rd170;
	mad.lo.s64 	%rd172, %rd468, %rd159, %rd171;
	shr.u64 	%rd173, %rd172, 32;
	and.b64  	%rd174, %rd155, 4294967295;
	add.s64 	%rd175, %rd173, %rd174;
	mad.lo.s64 	%rd176, %rd467, %rd159, %rd175;
	shr.u64 	%rd177, %rd176, 32;
	and.b64  	%rd178, %rd157, 4294967295;
	add.s64 	%rd179, %rd177, %rd178;
	mad.lo.s64 	%rd180, %rd466, %rd159, %rd179;
	shr.u64 	%rd181, %rd180, 32;
	and.b64  	%rd182, %rd473, 4294967295;
	and.b64  	%rd183, %rd164, 4294967295;
	mad.lo.s64 	%rd480, %rd182, %rd145, %rd183;
	shr.u64 	%rd184, %rd480, 32;
	and.b64  	%rd185, %rd168, 4294967295;
	add.s64 	%rd186, %rd184, %rd185;
	mad.lo.s64 	%rd187, %rd470, %rd182, %rd186;
	shr.u64 	%rd188, %rd187, 32;
	and.b64  	%rd189, %rd172, 4294967295;
	add.s64 	%rd190, %rd188, %rd189;
	mad.lo.s64 	%rd191, %rd469, %rd182, %rd190;
	shr.u64 	%rd192, %rd191, 32;
	and.b64  	%rd193, %rd176, 4294967295;
	add.s64 	%rd194, %rd192, %rd193;
	mad.lo.s64 	%rd195, %rd468, %rd182, %rd194;
	shr.u64 	%rd196, %rd195, 32;
	and.b64  	%rd197, %rd180, 4294967295;
	add.s64 	%rd198, %rd196, %rd197;
	mad.lo.s64 	%rd199, %rd467, %rd182, %rd198;
	shr.u64 	%rd200, %rd199, 32;
	and.b64  	%rd201, %rd474, 4294967295;
	and.b64  	%rd202, %rd187, 4294967295;
	mad.lo.s64 	%rd481, %rd201, %rd145, %rd202;
	shr.u64 	%rd203, %rd481, 32;
	and.b64  	%rd204, %rd191, 4294967295;
	add.s64 	%rd205, %rd203, %rd204;
	mad.lo.s64 	%rd206, %rd470, %rd201, %rd205;
	shr.u64 	%rd207, %rd206, 32;
	and.b64  	%rd208, %rd195, 4294967295;
	add.s64 	%rd209, %rd207, %rd208;
	mad.lo.s64 	%rd210, %rd469, %rd201, %rd209;
	shr.u64 	%rd211, %rd210, 32;
	and.b64  	%rd212, %rd199, 4294967295;
	add.s64 	%rd213, %rd211, %rd212;
	mad.lo.s64 	%rd214, %rd468, %rd201, %rd213;
	shr.u64 	%rd215, %rd214, 32;
	and.b64  	%rd216, %rd475, 4294967295;
	and.b64  	%rd217, %rd206, 4294967295;
	mad.lo.s64 	%rd482, %rd216, %rd145, %rd217;
	shr.u64 	%rd218, %rd482, 32;
	and.b64  	%rd219, %rd210, 4294967295;
	add.s64 	%rd220, %rd218, %rd219;
	mad.lo.s64 	%rd221, %rd470, %rd216, %rd220;
	shr.u64 	%rd222, %rd221, 32;
	and.b64  	%rd223, %rd214, 4294967295;
	add.s64 	%rd224, %rd222, %rd223;
	mad.lo.s64 	%rd225, %rd469, %rd216, %rd224;
	shr.u64 	%rd226, %rd225, 32;
	and.b64  	%rd227, %rd476, 4294967295;
	and.b64  	%rd228, %rd221, 4294967295;
	mad.lo.s64 	%rd483, %rd227, %rd145, %rd228;
	shr.u64 	%rd229, %rd483, 32;
	and.b64  	%rd230, %rd225, 4294967295;
	add.s64 	%rd231, %rd229, %rd230;
	mad.lo.s64 	%rd232, %rd470, %rd227, %rd231;
	shr.u64 	%rd233, %rd232, 32;
	and.b64  	%rd234, %rd477, 4294967295;
	and.b64  	%rd235, %rd232, 4294967295;
	mad.lo.s64 	%rd484, %rd234, %rd145, %rd235;
	shr.u64 	%rd236, %rd484, 32;
	cvt.u64.u32 	%rd237, %r262;
	cvt.u32.u64 	%r108, %rd233;
	cvt.u32.u64 	%r109, %rd226;
	cvt.u32.u64 	%r110, %rd215;
	cvt.u32.u64 	%r111, %rd200;
	cvt.u32.u64 	%r112, %rd181;
	cvt.u32.u64 	%r113, %rd158;
	cvt.u32.u64 	%r114, %rd471;
	cvt.u32.u64 	%r115, %rd464;
	mad.lo.s32 	%r116, %r115, %r114, %r113;
	add.s32 	%r117, %r112, %r116;
	cvt.u32.u64 	%r118, %rd472;
	cvt.u32.u64 	%r119, %rd465;
	mad.lo.s32 	%r120, %r119, %r118, %r117;
	add.s32 	%r121, %r111, %r120;
	cvt.u32.u64 	%r122, %rd473;
	cvt.u32.u64 	%r123, %rd466;
	mad.lo.s32 	%r124, %r123, %r122, %r121;
	add.s32 	%r125, %r110, %r124;
	cvt.u32.u64 	%r126, %rd474;
	cvt.u32.u64 	%r127, %rd467;
	mad.lo.s32 	%r128, %r127, %r126, %r125;
	add.s32 	%r129, %r109, %r128;
	cvt.u32.u64 	%r130, %rd475;
	cvt.u32.u64 	%r131, %rd468;
	mad.lo.s32 	%r132, %r131, %r130, %r129;
	add.s32 	%r133, %r108, %r132;
	cvt.u32.u64 	%r134, %rd476;
	cvt.u32.u64 	%r135, %rd469;
	mad.lo.s32 	%r136, %r135, %r134, %r133;
	cvt.u32.u64 	%r137, %rd236;
	add.s32 	%r138, %r137, %r136;
	cvt.u32.u64 	%r139, %rd477;
	cvt.u32.u64 	%r140, %rd470;
	mad.lo.s32 	%r141, %r140, %r139, %r138;
	cvt.u32.u64 	%r142, %rd237;
	cvt.u32.u64 	%r143, %rd145;
	mad.lo.s32 	%r263, %r143, %r142, %r141;
$L__BB0_24:
	ld.const.u32 	%rd58, [_ZN3lux4cuda5frost6SECP_NE+24];
	ld.const.u32 	%rd59, [_ZN3lux4cuda5frost6SECP_NE+20];
	ld.const.u32 	%rd60, [_ZN3lux4cuda5frost6SECP_NE];
	cvt.u32.u64 	%r265, %rd484;
	cvt.u32.u64 	%r266, %rd483;
	cvt.u32.u64 	%r267, %rd482;
	cvt.u32.u64 	%r268, %rd481;
	cvt.u32.u64 	%r269, %rd480;
	cvt.u32.u64 	%r270, %rd479;
	cvt.u32.u64 	%r271, %rd478;
	setp.gt.u32 	%p21, %r263, %r4;
	@%p21 bra 	$L__BB0_38;
	setp.lt.u32 	%p22, %r263, %r4;
	@%p22 bra 	$L__BB0_39;
	cvt.u32.u64 	%r144, %rd58;
	setp.lt.u32 	%p23, %r144, %r265;
	@%p23 bra 	$L__BB0_38;
	setp.gt.u32 	%p24, %r144, %r265;
	@%p24 bra 	$L__BB0_39;
	cvt.u32.u64 	%r146, %rd59;
	setp.lt.u32 	%p25, %r146, %r266;
	@%p25 bra 	$L__BB0_38;
	setp.gt.u32 	%p26, %r146, %r266;
	@%p26 bra 	$L__BB0_39;
	cvt.u32.u64 	%r148, %rd5;
	setp.lt.u32 	%p27, %r148, %r267;
	@%p27 bra 	$L__BB0_38;
	setp.gt.u32 	%p28, %r148, %r267;
	@%p28 bra 	$L__BB0_39;
	cvt.u32.u64 	%r150, %rd4;
	setp.lt.u32 	%p29, %r150, %r268;
	@%p29 bra 	$L__BB0_38;
	setp.gt.u32 	%p30, %r150, %r268;
	@%p30 bra 	$L__BB0_39;
	cvt.u32.u64 	%r152, %rd3;
	setp.lt.u32 	%p31, %r152, %r269;
	@%p31 bra 	$L__BB0_38;
	setp.gt.u32 	%p32, %r152, %r269;
	@%p32 bra 	$L__BB0_39;
	cvt.u32.u64 	%r154, %rd2;
	setp.lt.u32 	%p33, %r154, %r270;
	@%p33 bra 	$L__BB0_38;
	cvt.u32.u64 	%r156, %rd60;
	setp.gt.u32 	%p34, %r154, %r270;
	setp.gt.u32 	%p35, %r156, %r271;
	or.pred  	%p36, %p34, %p35;
	@%p36 bra 	$L__BB0_39;
$L__BB0_38:
	and.b64  	%rd239, %rd478, 4294967295;
	sub.s64 	%rd478, %rd239, %rd60;
	shr.u64 	%rd240, %rd478, 63;
	and.b64  	%rd241, %rd479, 4294967295;
	add.s64 	%rd242, %rd240, %rd2;
	sub.s64 	%rd479, %rd241, %rd242;
	shr.u64 	%rd243, %rd479, 63;
	and.b64  	%rd244, %rd480, 4294967295;
	add.s64 	%rd245, %rd243, %rd3;
	sub.s64 	%rd480, %rd244, %rd245;
	shr.u64 	%rd246, %rd480, 63;
	and.b64  	%rd247, %rd481, 4294967295;
	add.s64 	%rd248, %rd246, %rd4;
	sub.s64 	%rd481, %rd247, %rd248;
	shr.u64 	%rd249, %rd481, 63;
	and.b64  	%rd250, %rd482, 4294967295;
	add.s64 	%rd251, %rd249, %rd5;
	sub.s64 	%rd482, %rd250, %rd251;
	shr.u64 	%rd252, %rd482, 63;
	and.b64  	%rd253, %rd483, 4294967295;
	add.s64 	%rd254, %rd252, %rd59;
	sub.s64 	%rd483, %rd253, %rd254;
	shr.u64 	%rd255, %rd483, 63;
	and.b64  	%rd256, %rd484, 4294967295;
	add.s64 	%rd257, %rd255, %rd58;
	sub.s64 	%rd484, %rd256, %rd257;
	shr.u64 	%rd258, %rd484, 63;
	cvt.u32.u64 	%r160, %rd258;
	add.s32 	%r161, %r4, %r160;
	sub.s32 	%r263, %r263, %r161;
	bra.uni 	$L__BB0_24;
$L__BB0_39:
	shl.b32 	%r157, %r1, 5;
	mov.u32 	%r158, _ZZN3lux4cuda5frost27frost_aggregate_sigs_kernelEPKNS1_15FrostPartialSigEPKjjPNS1_4U256EE9s_lambdas;
	add.s32 	%r159, %r158, %r157;
	st.shared.u32 	[%r159], %r271;
	st.shared.u32 	[%r159+4], %r270;
	st.shared.u32 	[%r159+8], %r269;
	st.shared.u32 	[%r159+12], %r268;
	st.shared.u32 	[%r159+16], %r267;
	st.shared.u32 	[%r159+20], %r266;
	st.shared.u32 	[%r159+24], %r265;
	st.shared.u32 	[%r159+28], %r263;
$L__BB0_40:
	ld.param.u32 	%r250, [_ZN3lux4cuda5frost27frost_aggregate_sigs_kernelEPKNS1_15FrostPartialSigEPKjjPNS1_4U256E_param_2];
	add.s32 	%r260, %r260, 1;
	setp.ne.s32 	%p37, %r260, %r250;
	@%p37 bra 	$L__BB0_4;
$L__BB0_41:
	ld.param.u32 	%r251, [_ZN3lux4cuda5frost27frost_aggregate_sigs_kernelEPKNS1_15FrostPartialSigEPKjjPNS1_4U256E_param_2];
	setp.ge.u32 	%p38, %r1, %r251;
	bar.sync 	0;
	@%p38 bra 	$L__BB0_59;
	ld.param.u64 	%rd461, [_ZN3lux4cuda5frost27frost_aggregate_sigs_kernelEPKNS1_15FrostPartialSigEPKjjPNS1_4U256E_param_0];
	cvta.to.global.u64 	%rd279, %rd461;
	mul.wide.u32 	%rd280, %r1, 36;
	add.s64 	%rd281, %rd279, %rd280;
	ld.global.nc.u32 	%r164, [%rd281];
	cvt.u64.u32 	%rd282, %r164;
	shl.b32 	%r165, %r1, 5;
	mov.u32 	%r166, _ZZN3lux4cuda5frost27frost_aggregate_sigs_kernelEPKNS1_15FrostPartialSigEPKjjPNS1_4U256EE9s_lambdas;
	add.s32 	%r167, %r166, %r165;
	ld.shared.u32 	%r168, [%r167];
	cvt.u64.u32 	%rd283, %r168;
	mul.wide.u32 	%rd485, %r168, %r164;
	shr.u64 	%rd284, %rd485, 32;
	ld.shared.u32 	%r169, [%r167+4];
	cvt.u64.u32 	%rd285, %r169;
	mul.wide.u32 	%rd286, %r169, %r164;
	add.s64 	%rd287, %rd284, %rd286;
	shr.u64 	%rd288, %rd287, 32;
	ld.shared.u32 	%r170, [%r167+8];
	cvt.u64.u32 	%rd289, %r170;
	mul.wide.u32 	%rd290, %r170, %r164;
	add.s64 	%rd291, %rd288, %rd290;
	shr.u64 	%rd292, %rd291, 32;
	ld.shared.u32 	%r171, [%r167+12];
	cvt.u64.u32 	%rd293, %r171;
	mul.wide.u32 	%rd294, %r171, %r164;
	add.s64 	%rd295, %rd292, %rd294;
	shr.u64 	%rd296, %rd295, 32;
	ld.shared.u32 	%r172, [%r167+16];
	cvt.u64.u32 	%rd297, %r172;
	mul.wide.u32 	%rd298, %r172, %r164;
	add.s64 	%rd299, %rd296, %rd298;
	shr.u64 	%rd300, %rd299, 32;
	ld.shared.u32 	%r173, [%r167+20];
	cvt.u64.u32 	%rd301, %r173;
	mul.wide.u32 	%rd302, %r173, %r164;
	add.s64 	%rd303, %rd300, %rd302;
	shr.u64 	%rd304, %rd303, 32;
	ld.shared.u32 	%r174, [%r167+24];
	cvt.u64.u32 	%rd305, %r174;
	mul.wide.u32 	%rd306, %r174, %r164;
	add.s64 	%rd307, %rd304, %rd306;
	shr.u64 	%rd308, %rd307, 32;
	ld.shared.u32 	%rd309, [%r167+28];
	ld.global.nc.u32 	%r175, [%rd281+4];
	cvt.u64.u32 	%rd310, %r175;
	mul.wide.u32 	%rd311, %r168, %r175;
	and.b64  	%rd312, %rd287, 4294967295;
	add.s64 	%rd486, %rd311, %rd312;
	shr.u64 	%rd313, %rd486, 32;
	mul.wide.u32 	%rd314, %r169, %r175;
	and.b64  	%rd315, %rd291, 4294967295;
	add.s64 	%rd316, %rd313, %rd315;
	add.s64 	%rd317, %rd316, %rd314;
	shr.u64 	%rd318, %rd317, 32;
	mul.wide.u32 	%rd319, %r170, %r175;
	and.b64  	%rd320, %rd295, 4294967295;
	add.s64 	%rd321, %rd318, %rd320;
	add.s64 	%rd322, %rd321, %rd319;
	shr.u64 	%rd323, %rd322, 32;
	mul.wide.u32 	%rd324, %r171, %r175;
	and.b64  	%rd325, %rd299, 4294967295;
	add.s64 	%rd326, %rd323, %rd325;
	add.s64 	%rd327, %rd326, %rd324;
	shr.u64 	%rd328, %rd327, 32;
	mul.wide.u32 	%rd329, %r172, %r175;
	and.b64  	%rd330, %rd303, 4294967295;
	add.s64 	%rd331, %rd328, %rd330;
	add.s64 	%rd332, %rd331, %rd329;
	shr.u64 	%rd333, %rd332, 32;
	mul.wide.u32 	%rd334, %r173, %r175;
	and.b64  	%rd335, %rd307, 4294967295;
	add.s64 	%rd336, %rd333, %rd335;
	add.s64 	%rd337, %rd336, %rd334;
	shr.u64 	%rd338, %rd337, 32;
	ld.global.nc.u32 	%r176, [%rd281+8];
	cvt.u64.u32 	%rd339, %r176;
	mul.wide.u32 	%rd340, %r168, %r176;
	and.b64  	%rd341, %rd317, 4294967295;
	add.s64 	%rd487, %rd340, %rd341;
	shr.u64 	%rd342, %rd487, 32;
	mul.wide.u32 	%rd343, %r169, %r176;
	and.b64  	%rd344, %rd322, 4294967295;
	add.s64 	%rd345, %rd342, %rd344;
	add.s64 	%rd346, %rd345, %rd343;
	shr.u64 	%rd347, %rd346, 32;
	mul.wide.u32 	%rd348, %r170, %r176;
	and.b64  	%rd349, %rd327, 4294967295;
	add.s64 	%rd350, %rd347, %rd349;
	add.s64 	%rd351, %rd350, %rd348;
	shr.u64 	%rd352, %rd351, 32;
	mul.wide.u32 	%rd353, %r171, %r176;
	and.b64  	%rd354, %rd332, 4294967295;
	add.s64 	%rd355, %rd352, %rd354;
	add.s64 	%rd356, %rd355, %rd353;
	shr.u64 	%rd357, %rd356, 32;
	mul.wide.u32 	%rd358, %r172, %r176;
	and.b64  	%rd359, %rd337, 4294967295;
	add.s64 	%rd360, %rd357, %rd359;
	add.s64 	%rd361, %rd360, %rd358;
	shr.u64 	%rd362, %rd361, 32;
	ld.global.nc.u32 	%r177, [%rd281+12];
	cvt.u64.u32 	%rd363, %r177;
	mul.wide.u32 	%rd364, %r168, %r177;
	and.b64  	%rd365, %rd346, 4294967295;
	add.s64 	%rd488, %rd364, %rd365;
	shr.u64 	%rd366, %rd488, 32;
	mul.wide.u32 	%rd367, %r169, %r177;
	and.b64  	%rd368, %rd351, 4294967295;
	add.s64 	%rd369, %rd366, %rd368;
	add.s64 	%rd370, %rd369, %rd367;
	shr.u64 	%rd371, %rd370, 32;
	mul.wide.u32 	%rd372, %r170, %r177;
	and.b64  	%rd373, %rd356, 4294967295;
	add.s64 	%rd374, %rd371, %rd373;
	add.s64 	%rd375, %rd374, %rd372;
	shr.u64 	%rd376, %rd375, 32;
	mul.wide.u32 	%rd377, %r171, %r177;
	and.b64  	%rd378, %rd361, 4294967295;
	add.s64 	%rd379, %rd376, %rd378;
	add.s64 	%rd380, %rd379, %rd377;
	shr.u64 	%rd381, %rd380, 32;
	ld.global.nc.u32 	%r178, [%rd281+16];
	cvt.u64.u32 	%rd382, %r178;
	mul.wide.u32 	%rd383, %r168, %r178;
	and.b64  	%rd384, %rd370, 4294967295;
	add.s64 	%rd489, %rd383, %rd384;
	shr.u64 	%rd385, %rd489, 32;
	mul.wide.u32 	%rd386, %r169, %r178;
	and.b64  	%rd387, %rd375, 4294967295;
	add.s64 	%rd388, %rd385, %rd387;
	add.s64 	%rd389, %rd388, %rd386;
	shr.u64 	%rd390, %rd389, 32;
	mul.wide.u32 	%rd391, %r170, %r178;
	and.b64  	%rd392, %rd380, 4294967295;
	add.s64 	%rd393, %rd390, %rd392;
	add.s64 	%rd394, %rd393, %rd391;
	shr.u64 	%rd395, %rd394, 32;
	ld.global.nc.u32 	%r179, [%rd281+20];
	cvt.u64.u32 	%rd396, %r179;
	mul.wide.u32 	%rd397, %r168, %r179;
	and.b64  	%rd398, %rd389, 4294967295;
	add.s64 	%rd490, %rd397, %rd398;
	shr.u64 	%rd399, %rd490, 32;
	mul.wide.u32 	%rd400, %r169, %r179;
	and.b64  	%rd401, %rd394, 4294967295;
	add.s64 	%rd402, %rd399, %rd401;
	add.s64 	%rd403, %rd402, %rd400;
	shr.u64 	%rd404, %rd403, 32;
	ld.global.nc.u32 	%r180, [%rd281+24];
	cvt.u64.u32 	%rd405, %r180;
	mul.wide.u32 	%rd406, %r168, %r180;
	and.b64  	%rd407, %rd403, 4294967295;
	add.s64 	%rd491, %rd406, %rd407;
	shr.u64 	%rd408, %rd491, 32;
	ld.global.nc.u32 	%r181, [%rd281+28];
	cvt.u64.u32 	%rd409, %r181;
	cvt.u32.u64 	%r182, %rd404;
	cvt.u32.u64 	%r183, %rd395;
	cvt.u32.u64 	%r184, %rd381;
	cvt.u32.u64 	%r185, %rd362;
	cvt.u32.u64 	%r186, %rd338;
	cvt.u32.u64 	%r187, %rd308;
	cvt.u32.u64 	%r188, %rd309;
	cvt.u32.u64 	%r189, %rd282;
	mad.lo.s32 	%r190, %r188, %r189, %r187;
	add.s32 	%r191, %r186, %r190;
	cvt.u32.u64 	%r192, %rd310;
	cvt.u32.u64 	%r193, %rd305;
	mad.lo.s32 	%r194, %r193, %r192, %r191;
	add.s32 	%r195, %r185, %r194;
	cvt.u32.u64 	%r196, %rd339;
	cvt.u32.u64 	%r197, %rd301;
	mad.lo.s32 	%r198, %r197, %r196, %r195;
	add.s32 	%r199, %r184, %r198;
	cvt.u32.u64 	%r200, %rd363;
	cvt.u32.u64 	%r201, %rd297;
	mad.lo.s32 	%r202, %r201, %r200, %r199;
	add.s32 	%r203, %r183, %r202;
	cvt.u32.u64 	%r204, %rd382;
	cvt.u32.u64 	%r205, %rd293;
	mad.lo.s32 	%r206, %r205, %r204, %r203;
	add.s32 	%r207, %r182, %r206;
	cvt.u32.u64 	%r208, %rd396;
	cvt.u32.u64 	%r209, %rd289;
	mad.lo.s32 	%r210, %r209, %r208, %r207;
	cvt.u32.u64 	%r211, %rd408;
	add.s32 	%r212, %r211, %r210;
	cvt.u32.u64 	%r213, %rd405;
	cvt.u32.u64 	%r214, %rd285;
	mad.lo.s32 	%r215, %r214, %r213, %r212;
	cvt.u32.u64 	%r216, %rd409;
	cvt.u32.u64 	%r217, %rd283;
	mad.lo.s32 	%r272, %r217, %r216, %r215;
	ld.const.u32 	%rd75, [_ZN3lux4cuda5frost6SECP_NE];
	ld.const.u32 	%rd76, [_ZN3lux4cuda5frost6SECP_NE+4];
	ld.const.u32 	%rd77, [_ZN3lux4cuda5frost6SECP_NE+8];
	ld.const.u32 	%rd78, [_ZN3lux4cuda5frost6SECP_NE+12];
	ld.const.u32 	%rd79, [_ZN3lux4cuda5frost6SECP_NE+16];
	ld.const.u32 	%rd80, [_ZN3lux4cuda5frost6SECP_NE+20];
	ld.const.u32 	%rd81, [_ZN3lux4cuda5frost6SECP_NE+24];
	ld.const.u32 	%r47, [_ZN3lux4cuda5frost6SECP_NE+28];
$L__BB0_43:
	cvt.u32.u64 	%r49, %rd491;
	cvt.u32.u64 	%r50, %rd490;
	cvt.u32.u64 	%r51, %rd489;
	cvt.u32.u64 	%r52, %rd488;
	cvt.u32.u64 	%r53, %rd487;
	cvt.u32.u64 	%r54, %rd486;
	cvt.u32.u64 	%r55, %rd485;
	setp.gt.u32 	%p39, %r272, %r47;
	@%p39 bra 	$L__BB0_57;
	setp.lt.u32 	%p40, %r272, %r47;
	@%p40 bra 	$L__BB0_58;
	cvt.u32.u64 	%r218, %rd81;
	setp.lt.u32 	%p41, %r218, %r49;
	@%p41 bra 	$L__BB0_57;
	setp.gt.u32 	%p42, %r218, %r49;
	@%p42 bra 	$L__BB0_58;
	cvt.u32.u64 	%r220, %rd80;
	setp.lt.u32 	%p43, %r220, %r50;
	@%p43 bra 	$L__BB0_57;
	setp.gt.u32 	%p44, %r220, %r50;
	@%p44 bra 	$L__BB0_58;
	cvt.u32.u64 	%r222, %rd79;
	setp.lt.u32 	%p45, %r222, %r51;
	@%p45 bra 	$L__BB0_57;
	setp.gt.u32 	%p46, %r222, %r51;
	@%p46 bra 	$L__BB0_58;
	cvt.u32.u64 	%r224, %rd78;
	setp.lt.u32 	%p47, %r224, %r52;
	@%p47 bra 	$L__BB0_57;
	setp.gt.u32 	%p48, %r224, %r52;
	@%p48 bra 	$L__BB0_58;
	cvt.u32.u64 	%r226, %rd77;
	setp.lt.u32 	%p49, %r226, %r53;
	@%p49 bra 	$L__BB0_57;
	setp.gt.u32 	%p50, %r226, %r53;
	@%p50 bra 	$L__BB0_58;
	cvt.u32.u64 	%r228, %rd76;
	setp.lt.u32 	%p51, %r228, %r54;
	@%p51 bra 	$L__BB0_57;
	cvt.u32.u64 	%r230, %rd75;
	setp.gt.u32 	%p52, %r228, %r54;
	setp.gt.u32 	%p53, %r230, %r55;
	or.pred  	%p54, %p52, %p53;
	@%p54 bra 	$L__BB0_58;
$L__BB0_57:
	and.b64  	%rd440, %rd485, 4294967295;
	sub.s64 	%rd485, %rd440, %rd75;
	shr.u64 	%rd441, %rd485, 63;
	and.b64  	%rd442, %rd486, 4294967295;
	add.s64 	%rd443, %rd441, %rd76;
	sub.s64 	%rd486, %rd442, %rd443;
	shr.u64 	%rd444, %rd486, 63;
	and.b64  	%rd445, %rd487, 4294967295;
	add.s64 	%rd446, %rd444, %rd77;
	sub.s64 	%rd487, %rd445, %rd446;
	shr.u64 	%rd447, %rd487, 63;
	and.b64  	%rd448, %rd488, 4294967295;
	add.s64 	%rd449, %rd447, %rd78;
	sub.s64 	%rd488, %rd448, %rd449;
	shr.u64 	%rd450, %rd488, 63;
	and.b64  	%rd451, %rd489, 4294967295;
	add.s64 	%rd452, %rd450, %rd79;
	sub.s64 	%rd489, %rd451, %rd452;
	shr.u64 	%rd453, %rd489, 63;
	and.b64  	%rd454, %rd490, 4294967295;
	add.s64 	%rd455, %rd453, %rd80;
	sub.s64 	%rd490, %rd454, %rd455;
	shr.u64 	%rd456, %rd490, 63;
	and.b64  	%rd457, %rd491, 4294967295;
	add.s64 	%rd458, %rd456, %rd81;
	sub.s64 	%rd491, %rd457, %rd458;
	shr.u64 	%rd459, %rd491, 63;
	cvt.u32.u64 	%r247, %rd459;
	add.s32 	%r248, %r47, %r247;
	sub.s32 	%r272, %r272, %r248;
	bra.uni 	$L__BB0_43;
$L__BB0_58:
	atom.shared.add.u32 	%r231, [_ZZN3lux4cuda5frost27frost_aggregate_sigs_kernelEPKNS1_15FrostPartialSigEPKjjPNS1_4U256EE5s_sum], %r55;
$L__BB0_59:
	setp.ne.s32 	%p55, %r1, 0;
	bar.sync 	0;
	@%p55 bra 	$L__BB0_77;
	ld.shared.u32 	%r273, [_ZZN3lux4cuda5frost27frost_aggregate_sigs_kernelEPKNS1_15FrostPartialSigEPKjjPNS1_4U256EE5s_sum];
	ld.shared.u32 	%r274, [_ZZN3lux4cuda5frost27frost_aggregate_sigs_kernelEPKNS1_15FrostPartialSigEPKjjPNS1_4U256EE5s_sum+4];
	ld.shared.u32 	%r275, [_ZZN3lux4cuda5frost27frost_aggregate_sigs_kernelEPKNS1_15FrostPartialSigEPKjjPNS1_4U256EE5s_sum+8];
	ld.shared.u32 	%r276, [_ZZN3lux4cuda5frost27frost_aggregate_sigs_kernelEPKNS1_15FrostPartialSigEPKjjPNS1_4U256EE5s_sum+12];
	ld.shared.u32 	%r277, [_ZZN3lux4cuda5frost27frost_aggregate_sigs_kernelEPKNS1_15FrostPartialSigEPKjjPNS1_4U256EE5s_sum+16];
	ld.shared.u32 	%r278, [_ZZN3lux4cuda5frost27frost_aggregate_sigs_kernelEPKNS1_15FrostPartialSigEPKjjPNS1_4U256EE5s_sum+20];
	ld.shared.u32 	%r279, [_ZZN3lux4cuda5frost27frost_aggregate_sigs_kernelEPKNS1_15FrostPartialSigEPKjjPNS1_4U256EE5s_sum+24];
	ld.shared.u32 	%r280, [_ZZN3lux4cuda5frost27frost_aggregate_sigs_kernelEPKNS1_15FrostPartialSigEPKjjPNS1_4U256EE5s_sum+28];
	ld.const.u32 	%rd96, [_ZN3lux4cuda5frost6SECP_NE];
	ld.const.u32 	%rd97, [_ZN3lux4cuda5frost6SECP_NE+4];
	ld.const.u32 	%rd98, [_ZN3lux4cuda5frost6SECP_NE+8];
	ld.const.u32 	%rd99, [_ZN3lux4cuda5frost6SECP_NE+12];
	ld.const.u32 	%rd100, [_ZN3lux4cuda5frost6SECP_NE+16];
	ld.const.u32 	%rd101, [_ZN3lux4cuda5frost6SECP_NE+20];
	ld.const.u32 	%rd102, [_ZN3lux4cuda5frost6SECP_NE+24];
	ld.const.u32 	%r65, [_ZN3lux4cuda5frost6SECP_NE+28];
$L__BB0_61:
	setp.gt.u32 	%p56, %r280, %r65;
	@%p56 bra 	$L__BB0_75;
	setp.lt.u32 	%p57, %r280, %r65;
	@%p57 bra 	$L__BB0_76;
	cvt.u32.u64 	%r232, %rd102;
	setp.gt.u32 	%p58, %r279, %r232;
	@%p58 bra 	$L__BB0_75;
	setp.lt.u32 	%p59, %r279, %r232;
	@%p59 bra 	$L__BB0_76;
	cvt.u32.u64 	%r234, %rd101;
	setp.gt.u32 	%p60, %r278, %r234;
	@%p60 bra 	$L__BB0_75;
	setp.lt.u32 	%p61, %r278, %r234;
	@%p61 bra 	$L__BB0_76;
	cvt.u32.u64 	%r236, %rd100;
	setp.gt.u32 	%p62, %r277, %r236;
	@%p62 bra 	$L__BB0_75;
	setp.lt.u32 	%p63, %r277, %r236;
	@%p63 bra 	$L__BB0_76;
	cvt.u32.u64 	%r238, %rd99;
	setp.gt.u32 	%p64, %r276, %r238;
	@%p64 bra 	$L__BB0_75;
	setp.lt.u32 	%p65, %r276, %r238;
	@%p65 bra 	$L__BB0_76;
	cvt.u32.u64 	%r240, %rd98;
	setp.gt.u32 	%p66, %r275, %r240;
	@%p66 bra 	$L__BB0_75;
	setp.lt.u32 	%p67, %r275, %r240;
	@%p67 bra 	$L__BB0_76;
	cvt.u32.u64 	%r242, %rd97;
	setp.gt.u32 	%p68, %r274, %r242;
	@%p68 bra 	$L__BB0_75;
	cvt.u32.u64 	%r244, %rd96;
	setp.lt.u32 	%p69, %r274, %r242;
	setp.lt.u32 	%p70, %r273, %r244;
	or.pred  	%p71, %p69, %p70;
	@%p71 bra 	$L__BB0_76;
$L__BB0_75:
	cvt.u64.u32 	%rd413, %r273;
	sub.s64 	%rd414, %rd413, %rd96;
	cvt.u32.u64 	%r273, %rd414;
	shr.u64 	%rd415, %rd414, 63;
	cvt.u64.u32 	%rd416, %r274;
	add.s64 	%rd417, %rd415, %rd97;
	sub.s64 	%rd418, %rd416, %rd417;
	cvt.u32.u64 	%r274, %rd418;
	shr.u64 	%rd419, %rd418, 63;
	cvt.u64.u32 	%rd420, %r275;
	add.s64 	%rd421, %rd419, %rd98;
	sub.s64 	%rd422, %rd420, %rd421;
	cvt.u32.u64 	%r275, %rd422;
	shr.u64 	%rd423, %rd422, 63;
	cvt.u64.u32 	%rd424, %r276;
	add.s64 	%rd425, %rd423, %rd99;
	sub.s64 	%rd426, %rd424, %rd425;
	cvt.u32.u64 	%r276, %rd426;
	shr.u64 	%rd427, %rd426, 63;
	cvt.u64.u32 	%rd428, %r277;
	add.s64 	%rd429, %rd427, %rd100;
	sub.s64 	%rd430, %rd428, %rd429;
	cvt.u32.u64 	%r277, %rd430;
	shr.u64 	%rd431, %rd430, 63;
	cvt.u64.u32 	%rd432, %r278;
	add.s64 	%rd433, %rd431, %rd101;
	sub.s64 	%rd434, %rd432, %rd433;
	cvt.u32.u64 	%r278, %rd434;
	shr.u64 	%rd435, %rd434, 63;
	cvt.u64.u32 	%rd436, %r279;
	add.s64 	%rd437, %rd435, %rd102;
	sub.s64 	%rd438, %rd436, %rd437;
	cvt.u32.u64 	%r279, %rd438;
	shr.u64 	%rd439, %rd438, 63;
	cvt.u32.u64 	%r245, %rd439;
	add.s32 	%r246, %r65, %r245;
	sub.s32 	%r280, %r280, %r246;
	bra.uni 	$L__BB0_61;
$L__BB0_76:
	ld.param.u64 	%rd463, [_ZN3lux4cuda5frost27frost_aggregate_sigs_kernelEPKNS1_15FrostPartialSigEPKjjPNS1_4U256E_param_3];
	cvta.to.global.u64 	%rd412, %rd463;
	st.global.u32 	[%rd412], %r273;
	st.global.u32 	[%rd412+4], %r274;
	st.global.u32 	[%rd412+8], %r275;
	st.global.u32 	[%rd412+12], %r276;
	st.global.u32 	[%rd412+16], %r277;
	st.global.u32 	[%rd412+20], %r278;
	st.global.u32 	[%rd412+24], %r279;
	st.global.u32 	[%rd412+28], %r280;
$L__BB0_77:
	ret;

}
	// .globl	_ZN3lux4cuda5frost31frost_verify_commitments_kernelEPKNS1_20FrostNonceCommitmentEPKNS1_4U256EjPKNS1_11PointAffineEPb
.visible .entry _ZN3lux4cuda5frost31frost_verify_commitments_kernelEPKNS1_20FrostNonceCommitmentEPKNS1_4U256EjPKNS1_11PointAffineEPb(
	.param .u64 .ptr .align 1 _ZN3lux4cuda5frost31frost_verify_commitments_kernelEPKNS1_20FrostNonceCommitmentEPKNS1_4U256EjPKNS1_11PointAffineEPb_param_0,
	.param .u64 .ptr .align 1 _ZN3lux4cuda5frost31frost_verify_commitments_kernelEPKNS1_20FrostNonceCommitmentEPKNS1_4U256EjPKNS1_11PointAffineEPb_param_1,
	.param .u32 _ZN3lux4cuda5frost31frost_verify_commitments_kernelEPKNS1_20FrostNonceCommitmentEPKNS1_4U256EjPKNS1_11PointAffineEPb_param_2,
	.param .u64 .ptr .align 1 _ZN3lux4cuda5frost31frost_verify_commitments_kernelEPKNS1_20FrostNonceCommitmentEPKNS1_4U256EjPKNS1_11PointAffineEPb_param_3,
	.param .u64 .ptr .align 1 _ZN3lux4cuda5frost31frost_verify_commitments_kernelEPKNS1_20FrostNonceCommitmentEPKNS1_4U256EjPKNS1_11PointAffineEPb_param_4
)
{
	.reg .pred 	%p<2>;
	.reg .b16 	%rs<2>;
	.reg .b32 	%r<2>;
	.reg .b64 	%rd<3>;

	ld.param.u64 	%rd1, [_ZN3lux4cuda5frost31frost_verify_commitments_kernelEPKNS1_20FrostNonceCommitmentEPKNS1_4U256EjPKNS1_11PointAffineEPb_param_4];
	mov.u32 	%r1, %tid.x;
	setp.ne.s32 	%p1, %r1, 0;
	bar.sync 	0;
	bar.sync 	0;
	@%p1 bra 	$L__BB1_2;
	cvta.to.global.u64 	%rd2, %rd1;
	mov.b16 	%rs1, 1;
	st.global.u8 	[%rd2], %rs1;
$L__BB1_2:
	ret;

}
	// .globl	_ZN3lux4cuda5frost36frost_compute_binding_factors_kernelEPKhjPKNS1_20FrostNonceCommitmentEjPNS1_4U256E
.visible .entry _ZN3lux4cuda5frost36frost_compute_binding_factors_kernelEPKhjPKNS1_20FrostNonceCommitmentEjPNS1_4U256E(
	.param .u64 .ptr .align 1 _ZN3lux4cuda5frost36frost_compute_binding_factors_kernelEPKhjPKNS1_20FrostNonceCommitmentEjPNS1_4U256E_param_0,
	.param .u32 _ZN3lux4cuda5frost36frost_compute_binding_factors_kernelEPKhjPKNS1_20FrostNonceCommitmentEjPNS1_4U256E_param_1,
	.param .u64 .ptr .align 1 _ZN3lux4cuda5frost36frost_compute_binding_factors_kernelEPKhjPKNS1_20FrostNonceCommitmentEjPNS1_4U256E_param_2,
	.param .u32 _ZN3lux4cuda5frost36frost_compute_binding_factors_kernelEPKhjPKNS1_20FrostNonceCommitmentEjPNS1_4U256E_param_3,
	.param .u64 .ptr .align 1 _ZN3lux4cuda5frost36frost_compute_binding_factors_kernelEPKhjPKNS1_20FrostNonceCommitmentEjPNS1_4U256E_param_4
)
{
	.reg .pred 	%p<2>;
	.reg .b32 	%r<9>;
	.reg .b64 	%rd<9>;

	ld.param.u64 	%rd1, [_ZN3lux4cuda5frost36frost_compute_binding_factors_kernelEPKhjPKNS1_20FrostNonceCommitmentEjPNS1_4U256E_param_2];
	ld.param.u32 	%r2, [_ZN3lux4cuda5frost36frost_compute_binding_factors_kernelEPKhjPKNS1_20FrostNonceCommitmentEjPNS1_4U256E_param_3];
	ld.param.u64 	%rd2, [_ZN3lux4cuda5frost36frost_compute_binding_factors_kernelEPKhjPKNS1_20FrostNonceCommitmentEjPNS1_4U256E_param_4];
	mov.u32 	%r3, %ctaid.x;
	mov.u32 	%r4, %ntid.x;
	mov.u32 	%r5, %tid.x;
	mad.lo.s32 	%r1, %r3, %r4, %r5;
	setp.ge.u32 	%p1, %r1, %r2;
	@%p1 bra 	$L__BB2_2;
	cvta.to.global.u64 	%rd3, %rd2;
	cvta.to.global.u64 	%rd4, %rd1;
	mul.wide.u32 	%rd5, %r1, 132;
	add.s64 	%rd6, %rd4, %rd5;
	ld.global.nc.u32 	%r6, [%rd6+128];
	add.s32 	%r7, %r6, 1;
	mul.wide.u32 	%rd7, %r1, 32;
	add.s64 	%rd8, %rd3, %rd7;
	st.global.u32 	[%rd8], %r7;
	mov.b32 	%r8, 0;
	st.global.u32 	[%rd8+4], %r8;
	st.global.u32 	[%rd8+8], %r8;
	st.global.u32 	[%rd8+12], %r8;
	st.global.u32 	[%rd8+16], %r8;
	st.global.u32 	[%rd8+20], %r8;
	st.global.u32 	[%rd8+24], %r8;
	st.global.u32 	[%rd8+28], %r8;
$L__BB2_2:
	ret;

}
	// .globl	_ZN3lux4cuda5frost29frost_verify_signature_kernelEPKNS1_14FrostSignatureEPKNS1_11PointAffineEPKhjPb
.visible .entry _ZN3lux4cuda5frost29frost_verify_signature_kernelEPKNS1_14FrostSignatureEPKNS1_11PointAffineEPKhjPb(
	.param .u64 .ptr .align 1 _ZN3lux4cuda5frost29frost_verify_signature_kernelEPKNS1_14FrostSignatureEPKNS1_11PointAffineEPKhjPb_param_0,
	.param .u64 .ptr .align 1 _ZN3lux4cuda5frost29frost_verify_signature_kernelEPKNS1_14FrostSignatureEPKNS1_11PointAffineEPKhjPb_param_1,
	.param .u64 .ptr .align 1 _ZN3lux4cuda5frost29frost_verify_signature_kernelEPKNS1_14FrostSignatureEPKNS1_11PointAffineEPKhjPb_param_2,
	.param .u32 _ZN3lux4cuda5frost29frost_verify_signature_kernelEPKNS1_14FrostSignatureEPKNS1_11PointAffineEPKhjPb_param_3,
	.param .u64 .ptr .align 1 _ZN3lux4cuda5frost29frost_verify_signature_kernelEPKNS1_14FrostSignatureEPKNS1_11PointAffineEPKhjPb_param_4
)
{
	.reg .pred 	%p<2>;
	.reg .b16 	%rs<2>;
	.reg .b32 	%r<2>;
	.reg .b64 	%rd<3>;

	ld.param.u64 	%rd1, [_ZN3lux4cuda5frost29frost_verify_signature_kernelEPKNS1_14FrostSignatureEPKNS1_11PointAffineEPKhjPb_param_4];
	mov.u32 	%r1, %tid.x;
	setp.ne.s32 	%p1, %r1, 0;
	@%p1 bra 	$L__BB3_2;
	cvta.to.global.u64 	%rd2, %rd1;
	mov.b16 	%rs1, 1;
	st.global.u8 	[%rd2], %rs1;
$L__BB3_2:
	ret;

}
	// .globl	_ZN3lux4cuda5frost25frost_batch_verify_kernelEPKNS1_14FrostSignatureEPKNS1_11PointAffineEPKhPKjSB_jPb
.visible .entry _ZN3lux4cuda5frost25frost_batch_verify_kernelEPKNS1_14FrostSignatureEPKNS1_11PointAffineEPKhPKjSB_jPb(
	.param .u64 .ptr .align 1 _ZN3lux4cuda5frost25frost_batch_verify_kernelEPKNS1_14FrostSignatureEPKNS1_11PointAffineEPKhPKjSB_jPb_param_0,
	.param .u64 .ptr .align 1 _ZN3lux4cuda5frost25frost_batch_verify_kernelEPKNS1_14FrostSignatureEPKNS1_11PointAffineEPKhPKjSB_jPb_param_1,
	.param .u64 .ptr .align 1 _ZN3lux4cuda5frost25frost_batch_verify_kernelEPKNS1_14FrostSignatureEPKNS1_11PointAffineEPKhPKjSB_jPb_param_2,
	.param .u64 .ptr .align 1 _ZN3lux4cuda5frost25frost_batch_verify_kernelEPKNS1_14FrostSignatureEPKNS1_11PointAffineEPKhPKjSB_jPb_param_3,
	.param .u64 .ptr .align 1 _ZN3lux4cuda5frost25frost_batch_verify_kernelEPKNS1_14FrostSignatureEPKNS1_11PointAffineEPKhPKjSB_jPb_param_4,
	.param .u32 _ZN3lux4cuda5frost25frost_batch_verify_kernelEPKNS1_14FrostSignatureEPKNS1_11PointAffineEPKhPKjSB_jPb_param_5,
	.param .u64 .ptr .align 1 _ZN3lux4cuda5frost25frost_batch_verify_kernelEPKNS1_14FrostSignatureEPKNS1_11PointAffineEPKhPKjSB_jPb_param_6
)
{
	.reg .pred 	%p<11>;
	.reg .b16 	%rs<6>;
	.reg .b32 	%r<11>;
	.reg .b64 	%rd<3>;

	ld.param.u64 	%rd1, [_ZN3lux4cuda5frost25frost_batch_verify_kernelEPKNS1_14FrostSignatureEPKNS1_11PointAffineEPKhPKjSB_jPb_param_6];
	mov.u32 	%r1, %tid.x;
	mov.u32 	%r10, %ntid.x;
	mov.u32 	%r6, _ZN3lux4cuda5frost7s_validE;
	add.s32 	%r3, %r6, %r1;
	mov.b16 	%rs1, 1;
	st.shared.u8 	[%r3], %rs1;
	bar.sync 	0;
	setp.lt.u32 	%p3, %r10, 2;
	@%p3 bra 	$L__BB4_6;
$L__BB4_1:
	shr.u32 	%r5, %r10, 1;
	setp.ge.u32 	%p4, %r1, %r5;
	@%p4 bra 	$L__BB4_5;
	ld.shared.u8 	%rs2, [%r3];
	setp.eq.s16 	%p6, %rs2, 0;
	mov.pred 	%p10, 0;
	@%p6 bra 	$L__BB4_4;
	add.s32 	%r7, %r3, %r5;
	ld.shared.u8 	%rs3, [%r7];
	setp.ne.s16 	%p10, %rs3, 0;
$L__BB4_4:
	selp.u16 	%rs4, 1, 0, %p10;
	st.shared.u8 	[%r3], %rs4;
$L__BB4_5:
	bar.sync 	0;
	setp.gt.u32 	%p7, %r10, 3;
	mov.u32 	%r10, %r5;
	@%p7 bra 	$L__BB4_1;
$L__BB4_6:
	setp.ne.s32 	%p8, %r1, 0;
	@%p8 bra 	$L__BB4_8;
	ld.shared.u8 	%rs5, [_ZN3lux4cuda5frost7s_validE];
	setp.ne.s16 	%p9, %rs5, 0;
	selp.u32 	%r8, 1, 0, %p9;
	cvta.to.global.u64 	%rd2, %rd1;
	atom.global.and.b32 	%r9, [%rd2], %r8;
$L__BB4_8:
	ret;

}
	// .globl	_ZN3lux4cuda5frost30frost_ed25519_aggregate_kernelEPKNS1_15FrostPartialSigEPKjjPNS1_4U256E
.visible .entry _ZN3lux4cuda5frost30frost_ed25519_aggregate_kernelEPKNS1_15FrostPartialSigEPKjjPNS1_4U256E(
	.param .u64 .ptr .align 1 _ZN3lux4cuda5frost30frost_ed25519_aggregate_kernelEPKNS1_15FrostPartialSigEPKjjPNS1_4U256E_param_0,
	.param .u64 .ptr .align 1 _ZN3lux4cuda5frost30frost_ed25519_aggregate_kernelEPKNS1_15FrostPartialSigEPKjjPNS1_4U256E_param_1,
	.param .u32 _ZN3lux4cuda5frost30frost_ed25519_aggregate_kernelEPKNS1_15FrostPartialSigEPKjjPNS1_4U256E_param_2,
	.param .u64 .ptr .align 1 _ZN3lux4cuda5frost30frost_ed25519_aggregate_kernelEPKNS1_15FrostPartialSigEPKjjPNS1_4U256E_param_3
)
{
	.reg .pred 	%p<37>;
	.reg .b32 	%r<98>;
	.reg .b64 	%rd<114>;
	// demoted variable
	.shared .align 4 .b8 _ZZN3lux4cuda5frost30frost_ed25519_aggregate_kernelEPKNS1_15FrostPartialSigEPKjjPNS1_4U256EE5s_sum[32];
	ld.param.u64 	%rd25, [_ZN3lux4cuda5frost30frost_ed25519_aggregate_kernelEPKNS1_15FrostPartialSigEPKjjPNS1_4U256E_param_0];
	ld.param.u32 	%r39, [_ZN3lux4cuda5frost30frost_ed25519_aggregate_kernelEPKNS1_15FrostPartialSigEPKjjPNS1_4U256E_param_2];
	mov.u32 	%r1, %tid.x;
	setp.ne.s32 	%p1, %r1, 0;
	@%p1 bra 	$L__BB5_2;
	mov.b32 	%r40, 0;
	st.shared.u32 	[_ZZN3lux4cuda5frost30frost_ed25519_aggregate_kernelEPKNS1_15FrostPartialSigEPKjjPNS1_4U256EE5s_sum], %r40;
	st.shared.u32 	[_ZZN3lux4cuda5frost30frost_ed25519_aggregate_kernelEPKNS1_15FrostPartialSigEPKjjPNS1_4U256EE5s_sum+4], %r40;
	st.shared.u32 	[_ZZN3lux4cuda5frost30frost_ed25519_aggregate_kernelEPKNS1_15FrostPartialSigEPKjjPNS1_4U256EE5s_sum+8], %r40;
	st.shared.u32 	[_ZZN3lux4cuda5frost30frost_ed25519_aggregate_kernelEPKNS1_15FrostPartialSigEPKjjPNS1_4U256EE5s_sum+12], %r40;
	st.shared.u32 	[_ZZN3lux4cuda5frost30frost_ed25519_aggregate_kernelEPKNS1_15FrostPartialSigEPKjjPNS1_4U256EE5s_sum+16], %r40;
	st.shared.u32 	[_ZZN3lux4cuda5frost30frost_ed25519_aggregate_kernelEPKNS1_15FrostPartialSigEPKjjPNS1_4U256EE5s_sum+20], %r40;
	st.shared.u32 	[_ZZN3lux4cuda5frost30frost_ed25519_aggregate_kernelEPKNS1_15FrostPartialSigEPKjjPNS1_4U256EE5s_sum+24], %r40;
	st.shared.u32 	[_ZZN3lux4cuda5frost30frost_ed25519_aggregate_kernelEPKNS1_15FrostPartialSigEPKjjPNS1_4U256EE5s_sum+28], %r40;
$L__BB5_2:
	bar.sync 	0;
	setp.ge.u32 	%p2, %r1, %r39;
	@%p2 bra 	$L__BB5_36;
	cvta.to.global.u64 	%rd27, %rd25;
	mul.wide.u32 	%rd28, %r1, 36;
	add.s64 	%rd29, %rd27, %rd28;
	ld.global.nc.u32 	%r88, [%rd29];
	ld.global.nc.u32 	%r89, [%rd29+4];
	ld.global.nc.u32 	%r90, [%rd29+8];
	ld.global.nc.u32 	%r91, [%rd29+12];
	ld.global.nc.u32 	%r92, [%rd29+16];
	ld.global.nc.u32 	%r93, [%rd29+20];
	ld.global.nc.u32 	%r94, [%rd29+24];
	ld.global.nc.u32 	%r95, [%rd29+28];
	ld.const.u32 	%rd1, [_ZN3lux4cuda5frost4ED_LE+4];
	ld.const.u32 	%rd2, [_ZN3lux4cuda5frost4ED_LE+8];
	ld.const.u32 	%rd3, [_ZN3lux4cuda5frost4ED_LE+12];
	ld.const.u32 	%rd4, [_ZN3lux4cuda5frost4ED_LE+16];
	ld.const.u32 	%rd5, [_ZN3lux4cuda5frost4ED_LE+20];
	ld.const.u32 	%rd6, [_ZN3lux4cuda5frost4ED_LE+24];
	ld.const.u32 	%r10, [_ZN3lux4cuda5frost4ED_LE+28];
$L__BB5_4:
	setp.gt.u32 	%p3, %r95, %r10;
	@%p3 bra 	$L__BB5_18;
	setp.lt.u32 	%p4, %r95, %r10;
	@%p4 bra 	$L__BB5_19;
	cvt.u32.u64 	%r41, %rd6;
	setp.gt.u32 	%p5, %r94, %r41;
	@%p5 bra 	$L__BB5_18;
	setp.lt.u32 	%p6, %r94, %r41;
	@%p6 bra 	$L__BB5_19;
	cvt.u32.u64 	%r43, %rd5;
	setp.gt.u32 	%p7, %r93, %r43;
	@%p7 bra 	$L__BB5_18;
	setp.lt.u32 	%p8, %r93, %r43;
	@%p8 bra 	$L__BB5_19;
	cvt.u32.u64 	%r45, %rd4;
	setp.gt.u32 	%p9, %r92, %r45;
	@%p9 bra 	$L__BB5_18;
	setp.lt.u32 	%p10, %r92, %r45;
	@%p10 bra 	$L__BB5_19;
	cvt.u32.u64 	%r47, %rd3;
	setp.gt.u32 	%p11, %r91, %r47;
	@%p11 bra 	$L__BB5_18;
	setp.lt.u32 	%p12, %r91, %r47;
	@%p12 bra 	$L__BB5_19;
	cvt.u32.u64 	%r49, %rd2;
	setp.gt.u32 	%p13, %r90, %r49;
	@%p13 bra 	$L__BB5_18;
	setp.lt.u32 	%p14, %r90, %r49;
	@%p14 bra 	$L__BB5_19;
	cvt.u32.u64 	%r51, %rd1;
	setp.gt.u32 	%p15, %r89, %r51;
	@%p15 bra 	$L__BB5_18;
	ld.const.u32 	%r53, [_ZN3lux4cuda5frost4ED_LE];
	setp.lt.u32 	%p16, %r89, %r51;
	setp.lt.u32 	%p17, %r88, %r53;
	or.pred  	%p18, %p16, %p17;
	@%p18 bra 	$L__BB5_19;
$L__BB5_18:
	cvt.u64.u32 	%rd79, %r88;
	ld.const.u32 	%rd80, [_ZN3lux4cuda5frost4ED_LE];
	sub.s64 	%rd81, %rd79, %rd80;
	cvt.u32.u64 	%r88, %rd81;
	shr.u64 	%rd82, %rd81, 63;
	cvt.u64.u32 	%rd83, %r89;
	add.s64 	%rd84, %rd82, %rd1;
	sub.s64 	%rd85, %rd83, %rd84;
	cvt.u32.u64 	%r89, %rd85;
	shr.u64 	%rd86, %rd85, 63;
	cvt.u64.u32 	%rd87, %r90;
	add.s64 	%rd88, %rd86, %rd2;
	sub.s64 	%rd89, %rd87, %rd88;
	cvt.u32.u64 	%r90, %rd89;
	shr.u64 	%rd90, %rd89, 63;
	cvt.u64.u32 	%rd91, %r91;
	add.s64 	%rd92, %rd90, %rd3;
	sub.s64 	%rd93, %rd91, %rd92;
	cvt.u32.u64 	%r91, %rd93;
	shr.u64 	%rd94, %rd93, 63;
	cvt.u64.u32 	%rd95, %r92;
	add.s64 	%rd96, %rd94, %rd4;
	sub.s64 	%rd97, %rd95, %rd96;
	cvt.u32.u64 	%r92, %rd97;
	shr.u64 	%rd98, %rd97, 63;
	cvt.u64.u32 	%rd99, %r93;
	add.s64 	%rd100, %rd98, %rd5;
	sub.s64 	%rd101, %rd99, %rd100;
	cvt.u32.u64 	%r93, %rd101;
	shr.u64 	%rd102, %rd101, 63;
	cvt.u64.u32 	%rd103, %r94;
	add.s64 	%rd104, %rd102, %rd6;
	sub.s64 	%rd105, %rd103, %rd104;
	cvt.u32.u64 	%r94, %rd105;
	shr.u64 	%rd106, %rd105, 63;
	cvt.u32.u64 	%r86, %rd106;
	add.s32 	%r87, %r10, %r86;
	sub.s32 	%r95, %r95, %r87;
	bra.uni 	$L__BB5_4;
$L__BB5_19:
	ld.shared.u32 	%r55, [_ZZN3lux4cuda5frost30frost_ed25519_aggregate_kernelEPKNS1_15FrostPartialSigEPKjjPNS1_4U256EE5s_sum];
	add.s32 	%r96, %r55, %r88;
	setp.lt.u32 	%p19, %r96, %r55;
	selp.u64 	%rd30, 1, 0, %p19;
	ld.shared.u32 	%rd31, [_ZZN3lux4cuda5frost30frost_ed25519_aggregate_kernelEPKNS1_15FrostPartialSigEPKjjPNS1_4U256EE5s_sum+4];
	cvt.u64.u32 	%rd32, %r89;
	add.s64 	%rd33, %rd30, %rd31;
	add.s64 	%rd108, %rd33, %rd32;
	shr.u64 	%rd34, %rd108, 32;
	ld.shared.u32 	%rd35, [_ZZN3lux4cuda5frost30frost_ed25519_aggregate_kernelEPKNS1_15FrostPartialSigEPKjjPNS1_4U256EE5s_sum+8];
	cvt.u64.u32 	%rd36, %r90;
	add.s64 	%rd37, %rd34, %rd35;
	add.s64 	%rd109, %rd37, %rd36;
	shr.u64 	%rd38, %rd109, 32;
	ld.shared.u32 	%rd39, [_ZZN3lux4cuda5frost30frost_ed25519_aggregate_kernelEPKNS1_15FrostPartialSigEPKjjPNS1_4U256EE5s_sum+12];
	cvt.u64.u32 	%rd40, %r91;
	add.s64 	%rd41, %rd38, %rd39;
	add.s64 	%rd110, %rd41, %rd40;
	shr.u64 	%rd42, %rd110, 32;
	ld.shared.u32 	%rd43, [_ZZN3lux4cuda5frost30frost_ed25519_aggregate_kernelEPKNS1_15FrostPartialSigEPKjjPNS1_4U256EE5s_sum+16];
	cvt.u64.u32 	%rd44, %r92;
	add.s64 	%rd45, %rd42, %rd43;
	add.s64 	%rd111, %rd45, %rd44;
	shr.u64 	%rd46, %rd111, 32;
	ld.shared.u32 	%rd47, [_ZZN3lux4cuda5frost30frost_ed25519_aggregate_kernelEPKNS1_15FrostPartialSigEPKjjPNS1_4U256EE5s_sum+20];
	cvt.u64.u32 	%rd48, %r93;
	add.s64 	%rd49, %rd46, %rd47;
	add.s64 	%rd112, %rd49, %rd48;
	shr.u64 	%rd50, %rd112, 32;
	ld.shared.u32 	%rd51, [_ZZN3lux4cuda5frost30frost_ed25519_aggregate_kernelEPKNS1_15FrostPartialSigEPKjjPNS1_4U256EE5s_sum+24];
	cvt.u64.u32 	%rd52, %r94;
	add.s64 	%rd53, %rd50, %rd51;
	add.s64 	%rd113, %rd53, %rd52;
	ld.shared.u32 	%r56, [_ZZN3lux4cuda5frost30frost_ed25519_aggregate_kernelEPKNS1_15FrostPartialSigEPKjjPNS1_4U256EE5s_sum+28];
	{ .reg .b32 tmp; mov.b64 {tmp, %r57}, %rd113; }
	add.s32 	%r58, %r56, %r57;
	add.s32 	%r97, %r58, %r95;
$L__BB5_20:
	cvt.u32.u64 	%r31, %rd113;
	cvt.u32.u64 	%r32, %rd112;
	cvt.u32.u64 	%r33, %rd111;
	cvt.u32.u64 	%r34, %rd110;
	cvt.u32.u64 	%r35, %rd109;
	cvt.u32.u64 	%r36, %rd108;
	setp.gt.u32 	%p20, %r97, %r10;
	@%p20 bra 	$L__BB5_34;
	setp.lt.u32 	%p21, %r97, %r10;
	@%p21 bra 	$L__BB5_35;
	cvt.u32.u64 	%r61, %rd6;
	setp.lt.u32 	%p22, %r61, %r31;
	@%p22 bra 	$L__BB5_34;
	setp.gt.u32 	%p23, %r61, %r31;
	@%p23 bra 	$L__BB5_35;
	cvt.u32.u64 	%r63, %rd5;
	setp.lt.u32 	%p24, %r63, %r32;
	@%p24 bra 	$L__BB5_34;
	setp.gt.u32 	%p25, %r63, %r32;
	@%p25 bra 	$L__BB5_35;
	ld.const.u32 	%r65, [_ZN3lux4cuda5frost4ED_LE+16];
	setp.lt.u32 	%p26, %r65, %r33;
	@%p26 bra 	$L__BB5_34;
	setp.gt.u32 	%p27, %r65, %r33;
	@%p27 bra 	$L__BB5_35;
	ld.const.u32 	%r67, [_ZN3lux4cuda5frost4ED_LE+12];
	setp.lt.u32 	%p28, %r67, %r34;
	@%p28 bra 	$L__BB5_34;
	setp.gt.u32 	%p29, %r67, %r34;
	@%p29 bra 	$L__BB5_35;
	cvt.u32.u64 	%r69, %rd2;
	setp.lt.u32 	%p30, %r69, %r35;
	@%p30 bra 	$L__BB5_34;
	setp.gt.u32 	%p31, %r69, %r35;
	@%p31 bra 	$L__BB5_35;
	cvt.u32.u64 	%r71, %rd1;
	setp.lt.u32 	%p32, %r71, %r36;
	@%p32 bra 	$L__BB5_34;
	cvt.u32.u64 	%r72, %rd1;
	ld.const.u32 	%r73, [_ZN3lux4cuda5frost4ED_LE];
	setp.gt.u32 	%p33, %r72, %r36;
	setp.lt.u32 	%p34, %r96, %r73;
	or.pred  	%p35, %p33, %p34;
	@%p35 bra 	$L__BB5_35;
$L__BB5_34:
	cvt.u64.u32 	%rd55, %r96;
	ld.const.u32 	%rd56, [_ZN3lux4cuda5frost4ED_LE];
	sub.s64 	%rd57, %rd55, %rd56;
	cvt.u32.u64 	%r96, %rd57;
	shr.u64 	%rd58, %rd57, 63;
	and.b64  	%rd59, %rd108, 4294967295;
	add.s64 	%rd60, %rd58, %rd1;
	sub.s64 	%rd108, %rd59, %rd60;
	shr.u64 	%rd61, %rd108, 63;
	and.b64  	%rd62, %rd109, 4294967295;
	add.s64 	%rd63, %rd61, %rd2;
	sub.s64 	%rd109, %rd62, %rd63;
	shr.u64 	%rd64, %rd109, 63;
	and.b64  	%rd65, %rd110, 4294967295;
	ld.const.u32 	%rd66, [_ZN3lux4cuda5frost4ED_LE+12];
	add.s64 	%rd67, %rd64, %rd66;
	sub.s64 	%rd110, %rd65, %rd67;
	shr.u64 	%rd68, %rd110, 63;
	and.b64  	%rd69, %rd111, 4294967295;
	ld.const.u32 	%rd70, [_ZN3lux4cuda5frost4ED_LE+16];
	add.s64 	%rd71, %rd68, %rd70;
	sub.s64 	%rd111, %rd69, %rd71;
	shr.u64 	%rd72, %rd111, 63;
	and.b64  	%rd73, %rd112, 4294967295;
	add.s64 	%rd74, %rd72, %rd5;
	sub.s64 	%rd112, %rd73, %rd74;
	shr.u64 	%rd75, %rd112, 63;
	and.b64  	%rd76, %rd113, 4294967295;
	add.s64 	%rd77, %rd75, %rd6;
	sub.s64 	%rd113, %rd76, %rd77;
	shr.u64 	%rd78, %rd113, 63;
	cvt.u32.u64 	%r83, %rd78;
	add.s32 	%r85, %r10, %r83;
	sub.s32 	%r97, %r97, %r85;
	bra.uni 	$L__BB5_20;
$L__BB5_35:
	st.shared.u32 	[_ZZN3lux4cuda5frost30frost_ed25519_aggregate_kernelEPKNS1_15FrostPartialSigEPKjjPNS1_4U256EE5s_sum], %r96;
	st.shared.u32 	[_ZZN3lux4cuda5frost30frost_ed25519_aggregate_kernelEPKNS1_15FrostPartialSigEPKjjPNS1_4U256EE5s_sum+4], %r36;
	st.shared.u32 	[_ZZN3lux4cuda5frost30frost_ed25519_aggregate_kernelEPKNS1_15FrostPartialSigEPKjjPNS1_4U256EE5s_sum+8], %r35;
	st.shared.u32 	[_ZZN3lux4cuda5frost30frost_ed25519_aggregate_kernelEPKNS1_15FrostPartialSigEPKjjPNS1_4U256EE5s_sum+12], %r34;
	st.shared.u32 	[_ZZN3lux4cuda5frost30frost_ed25519_aggregate_kernelEPKNS1_15FrostPartialSigEPKjjPNS1_4U256EE5s_sum+16], %r33;
	st.shared.u32 	[_ZZN3lux4cuda5frost30frost_ed25519_aggregate_kernelEPKNS1_15FrostPartialSigEPKjjPNS1_4U256EE5s_sum+20], %r32;
	st.shared.u32 	[_ZZN3lux4cuda5frost30frost_ed25519_aggregate_kernelEPKNS1_15FrostPartialSigEPKjjPNS1_4U256EE5s_sum+24], %r31;
	st.shared.u32 	[_ZZN3lux4cuda5frost30frost_ed25519_aggregate_kernelEPKNS1_15FrostPartialSigEPKjjPNS1_4U256EE5s_sum+28], %r97;
$L__BB5_36:
	setp.ne.s32 	%p36, %r1, 0;
	bar.sync 	0;
	@%p36 bra 	$L__BB5_38;
	ld.param.u64 	%rd107, [_ZN3lux4cuda5frost30frost_ed25519_aggregate_kernelEPKNS1_15FrostPartialSigEPKjjPNS1_4U256E_param_3];
	cvta.to.global.u64 	%rd54, %rd107;
	ld.shared.u32 	%r75, [_ZZN3lux4cuda5frost30frost_ed25519_aggregate_kernelEPKNS1_15FrostPartialSigEPKjjPNS1_4U256EE5s_sum];
	ld.shared.u32 	%r76, [_ZZN3lux4cuda5frost30frost_ed25519_aggregate_kernelEPKNS1_15FrostPartialSigEPKjjPNS1_4U256EE5s_sum+4];
	ld.shared.u32 	%r77, [_ZZN3lux4cuda5frost30frost_ed25519_aggregate_kernelEPKNS1_15FrostPartialSigEPKjjPNS1_4U256EE5s_sum+8];
	ld.shared.u32 	%r78, [_ZZN3lux4cuda5frost30frost_ed25519_aggregate_kernelEPKNS1_15FrostPartialSigEPKjjPNS1_4U256EE5s_sum+12];
	ld.shared.u32 	%r79, [_ZZN3lux4cuda5frost30frost_ed25519_aggregate_kernelEPKNS1_15FrostPartialSigEPKjjPNS1_4U256EE5s_sum+16];
	ld.shared.u32 	%r80, [_ZZN3lux4cuda5frost30frost_ed25519_aggregate_kernelEPKNS1_15FrostPartialSigEPKjjPNS1_4U256EE5s_sum+20];
	ld.shared.u32 	%r81, [_ZZN3lux4cuda5frost30frost_ed25519_aggregate_kernelEPKNS1_15FrostPartialSigEPKjjPNS1_4U256EE5s_sum+24];
	ld.shared.u32 	%r82, [_ZZN3lux4cuda5frost30frost_ed25519_aggregate_kernelEPKNS1_15FrostPartialSigEPKjjPNS1_4U256EE5s_sum+28];
	st.global.u32 	[%rd54], %r75;
	st.global.u32 	[%rd54+4], %r76;
	st.global.u32 	[%rd54+8], %r77;
	st.global.u32 	[%rd54+12], %r78;
	st.global.u32 	[%rd54+16], %r79;
	st.global.u32 	[%rd54+20], %r80;
	st.global.u32 	[%rd54+24], %r81;
	st.global.u32 	[%rd54+28], %r82;
$L__BB5_38:
	ret;

}


// ===== COMPILED SASS (sm_100) =====

	.target	sm_100

	.elftype	@"ET_EXEC"


//--------------------- .note.nv.tkinfo           --------------------------
	.section	.note.nv.tkinfo,"",@"SHT_NOTE"
	.sectionflags	@"SHF_NOTE_NV_TKINFO"
	.tkinfo
        /*0018*/ 	.word	0x00000002
        /*0030*/ 	.string	""
        /*0030*/ 	.string	"ptxas"
        /*0030*/ 	.string	"Cuda compilation tools, release 13.0, V13.0.88"
        /*0030*/ 	.string	"Build cuda_13.0.r13.0/compiler.36424714_0"
        /*0030*/ 	.string	"-arch sm_100 -m 64 "



//--------------------- .note.nv.cuinfo           --------------------------
	.section	.note.nv.cuinfo,"",@"SHT_NOTE"
	.sectionflags	@"SHF_NOTE_NV_CUINFO"
        /*0018*/ 	.short	0x0002
        /*001a*/ 	.short	0x0064
        /*001c*/ 	.short	0x0082
	.zero		2


//--------------------- .nv.info                  --------------------------
	.section	.nv.info,"",@"SHT_CUDA_INFO"
	.align	4


	//----- nvinfo : EIATTR_REGCOUNT
	.align		4
        /*0000*/ 	.byte	0x04, 0x2f
        /*0002*/ 	.short	(.L_5 - .L_4)
	.align		4
.L_4:
        /*0004*/ 	.word	index@(_ZN3lux4cuda5frost27frost_aggregate_sigs_kernelEPKNS1_15FrostPartialSigEPKjjPNS1_4U256E)
        /*0008*/ 	.word	0x00000028


	//----- nvinfo : EIATTR_FRAME_SIZE
	.align		4
.L_5:
        /*000c*/ 	.byte	0x04, 0x11
        /*000e*/ 	.short	(.L_7 - .L_6)
	.align		4
.L_6:
        /*0010*/ 	.word	index@(_ZN3lux4cuda5frost27frost_aggregate_sigs_kernelEPKNS1_15FrostPartialSigEPKjjPNS1_4U256E)
        /*0014*/ 	.word	0x00000000


	//----- nvinfo : EIATTR_REGCOUNT
	.align		4
.L_7:
        /*0018*/ 	.byte	0x04, 0x2f
        /*001a*/ 	.short	(.L_9 - .L_8)
	.align		4
.L_8:
        /*001c*/ 	.word	index@(_ZN3lux4cuda5frost31frost_verify_commitments_kernelEPKNS1_20FrostNonceCommitmentEPKNS1_4U256EjPKNS1_11PointAffineEPb)
        /*0020*/ 	.word	0x00000006


	//----- nvinfo : EIATTR_FRAME_SIZE
	.align		4
.L_9:
        /*0024*/ 	.byte	0x04, 0x11
        /*0026*/ 	.short	(.L_11 - .L_10)
	.align		4
.L_10:
        /*0028*/ 	.word	index@(_ZN3lux4cuda5frost31frost_verify_commitments_kernelEPKNS1_20FrostNonceCommitmentEPKNS1_4U256EjPKNS1_11PointAffineEPb)
        /*002c*/ 	.word	0x00000000


	//----- nvinfo : EIATTR_REGCOUNT
	.align		4
.L_11:
        /*0030*/ 	.byte	0x04, 0x2f
        /*0032*/ 	.short	(.L_13 - .L_12)
	.align		4
.L_12:
        /*0034*/ 	.word	index@(_ZN3lux4cuda5frost36frost_compute_binding_factors_kernelEPKhjPKNS1_20FrostNonceCommitmentEjPNS1_4U256E)
        /*0038*/ 	.word	0x0000000a


	//----- nvinfo : EIATTR_FRAME_SIZE
	.align		4
.L_13:
        /*003c*/ 	.byte	0x04, 0x11
        /*003e*/ 	.short	(.L_15 - .L_14)
	.align		4
.L_14:
        /*0040*/ 	.word	index@(_ZN3lux4cuda5frost36frost_compute_binding_factors_kernelEPKhjPKNS1_20FrostNonceCommitmentEjPNS1_4U256E)
        /*0044*/ 	.word	0x00000000


	//----- nvinfo : EIATTR_REGCOUNT
	.align		4
.L_15:
        /*0048*/ 	.byte	0x04, 0x2f
        /*004a*/ 	.short	(.L_17 - .L_16)
	.align		4
.L_16:
        /*004c*/ 	.word	index@(_ZN3lux4cuda5frost29frost_verify_signature_kernelEPKNS1_14FrostSignatureEPKNS1_11PointAffineEPKhjPb)
        /*0050*/ 	.word	0x00000006


	//----- nvinfo : EIATTR_FRAME_SIZE
	.align		4
.L_17:
        /*0054*/ 	.byte	0x04, 0x11
        /*0056*/ 	.short	(.L_19 - .L_18)
	.align		4
.L_18:
        /*0058*/ 	.word	index@(_ZN3lux4cuda5frost29frost_verify_signature_kernelEPKNS1_14FrostSignatureEPKNS1_11PointAffineEPKhjPb)
        /*005c*/ 	.word	0x00000000


	//----- nvinfo : EIATTR_REGCOUNT
	.align		4
.L_19:
        /*0060*/ 	.byte	0x04, 0x2f
        /*0062*/ 	.short	(.L_21 - .L_20)
	.align		4
.L_20:
        /*0064*/ 	.word	index@(_ZN3lux4cuda5frost25frost_batch_verify_kernelEPKNS1_14FrostSignatureEPKNS1_11PointAffineEPKhPKjSB_jPb)
        /*0068*/ 	.word	0x00000008


	//----- nvinfo : EIATTR_FRAME_SIZE
	.align		4
.L_21:
        /*006c*/ 	.byte	0x04, 0x11
        /*006e*/ 	.short	(.L_23 - .L_22)
	.align		4
.L_22:
        /*0070*/ 	.word	index@(_ZN3lux4cuda5frost25frost_batch_verify_kernelEPKNS1_14FrostSignatureEPKNS1_11PointAffineEPKhPKjSB_jPb)
        /*0074*/ 	.word	0x00000000


	//----- nvinfo : EIATTR_REGCOUNT
	.align		4
.L_23:
        /*0078*/ 	.byte	0x04, 0x2f
        /*007a*/ 	.short	(.L_25 - .L_24)
	.align		4
.L_24:
        /*007c*/ 	.word	index@(_ZN3lux4cuda5frost30frost_ed25519_aggregate_kernelEPKNS1_15FrostPartialSigEPKjjPNS1_4U256E)
        /*0080*/ 	.word	0x00000016


	//----- nvinfo : EIATTR_FRAME_SIZE
	.align		4
.L_25:
        /*0084*/ 	.byte	0x04, 0x11
        /*0086*/ 	.short	(.L_27 - .L_26)
	.align		4
.L_26:
        /*0088*/ 	.word	index@(_ZN3lux4cuda5frost30frost_ed25519_aggregate_kernelEPKNS1_15FrostPartialSigEPKjjPNS1_4U256E)
        /*008c*/ 	.word	0x00000000


	//----- nvinfo : EIATTR_MIN_STACK_SIZE
	.align		4
.L_27:
        /*0090*/ 	.byte	0x04, 0x12
        /*0092*/ 	.short	(.L_29 - .L_28)
	.align		4
.L_28:
        /*0094*/ 	.word	index@(_ZN3lux4cuda5frost30frost_ed25519_aggregate_kernelEPKNS1_15FrostPartialSigEPKjjPNS1_4U256E)
        /*0098*/ 	.word	0x00000000


	//----- nvinfo : EIATTR_MIN_STACK_SIZE
	.align		4
.L_29:
        /*009c*/ 	.byte	0x04, 0x12
        /*009e*/ 	.short	(.L_31 - .L_30)
	.align		4
.L_30:
        /*00a0*/ 	.word	index@(_ZN3lux4cuda5frost25frost_batch_verify_kernelEPKNS1_14FrostSignatureEPKNS1_11PointAffineEPKhPKjSB_jPb)
        /*00a4*/ 	.word	0x00000000


	//----- nvinfo : EIATTR_MIN_STACK_SIZE
	.align		4
.L_31:
        /*00a8*/ 	.byte	0x04, 0x12
        /*00aa*/ 	.short	(.L_33 - .L_32)
	.align		4
.L_32:
        /*00ac*/ 	.word	index@(_ZN3lux4cuda5frost29frost_verify_signature_kernelEPKNS1_14FrostSignatureEPKNS1_11PointAffineEPKhjPb)
        /*00b0*/ 	.word	0x00000000


	//----- nvinfo : EIATTR_MIN_STACK_SIZE
	.align		4
.L_33:
        /*00b4*/ 	.byte	0x04, 0x12
        /*00b6*/ 	.short	(.L_35 - .L_34)
	.align		4
.L_34:
        /*00b8*/ 	.word	index@(_ZN3lux4cuda5frost36frost_compute_binding_factors_kernelEPKhjPKNS1_20FrostNonceCommitmentEjPNS1_4U256E)
        /*00bc*/ 	.word	0x00000000


	//----- nvinfo : EIATTR_MIN_STACK_SIZE
	.align		4
.L_35:
        /*00c0*/ 	.byte	0x04, 0x12
        /*00c2*/ 	.short	(.L_37 - .L_36)
	.align		4
.L_36:
        /*00c4*/ 	.word	index@(_ZN3lux4cuda5frost31frost_verify_commitments_kernelEPKNS1_20FrostNonceCommitmentEPKNS1_4U256EjPKNS1_11PointAffineEPb)
        /*00c8*/ 	.word	0x00000000


	//----- nvinfo : EIATTR_MIN_STACK_SIZE
	.align		4
.L_37:
        /*00cc*/ 	.byte	0x04, 0x12
        /*00ce*/ 	.short	(.L_39 - .L_38)
	.align		4
.L_38:
        /*00d0*/ 	.word	index@(_ZN3lux4cuda5frost27frost_aggregate_sigs_kernelEPKNS1_15FrostPartialSigEPKjjPNS1_4U256E)
        /*00d4*/ 	.word	0x00000000
.L_39:


//--------------------- .nv.compat                --------------------------
	.section	.nv.compat,"",@"SHT_CUDA_COMPAT_INFO"
	.align	4
        /*0000*/ 	.byte	0x02, 0x09, 0x00, 0x00, 0x02, 0x02, 0x01, 0x00, 0x02, 0x05, 0x05, 0x00, 0x03, 0x07, 0x01, 0x01
        /*0010*/ 	.byte	0x02, 0x03, 0x00, 0x00, 0x02, 0x06, 0x01, 0x00, 0x04, 0x0b, 0x08, 0x00, 0x09, 0x00, 0x00, 0x00
        /*0020*/ 	.byte	0x00, 0x00, 0x00, 0x00


//--------------------- .nv.info._ZN3lux4cuda5frost30frost_ed25519_aggregate_kernelEPKNS1_15FrostPartialSigEPKjjPNS1_4U256E --------------------------
	.section	.nv.info._ZN3lux4cuda5frost30frost_ed25519_aggregate_kernelEPKNS1_15FrostPartialSigEPKjjPNS1_4U256E,"",@"SHT_CUDA_INFO"
	.sectionflags	@""
	.align	4


	//----- nvinfo : EIATTR_CUDA_API_VERSION
	.align		4
        /*0000*/ 	.byte	0x04, 0x37
        /*0002*/ 	.short	(.L_41 - .L_40)
.L_40:
        /*0004*/ 	.word	0x00000082


	//----- nvinfo : EIATTR_KPARAM_INFO
	.align		4
.L_41:
        /*0008*/ 	.byte	0x04, 0x17
        /*000a*/ 	.short	(.L_43 - .L_42)
.L_42:
        /*000c*/ 	.word	0x00000000
        /*0010*/ 	.short	0x0003
        /*0012*/ 	.short	0x0018
        /*0014*/ 	.byte	0x00, 0xf5, 0x21, 0x00


	//----- nvinfo : EIATTR_KPARAM_INFO
	.align		4
.L_43:
        /*0018*/ 	.byte	0x04, 0x17
        /*001a*/ 	.short	(.L_45 - .L_44)
.L_44:
        /*001c*/ 	.word	0x00000000
        /*0020*/ 	.short	0x0002
        /*0022*/ 	.short	0x0010
        /*0024*/ 	.byte	0x00, 0xf0, 0x11, 0x00


	//----- nvinfo : EIATTR_KPARAM_INFO
	.align		4
.L_45:
        /*0028*/ 	.byte	0x04, 0x17
        /*002a*/ 	.short	(.L_47 - .L_46)
.L_46:
        /*002c*/ 	.word	0x00000000
        /*0030*/ 	.short	0x0001
        /*0032*/ 	.short	0x0008
        /*0034*/ 	.byte	0x00, 0xf5, 0x21, 0x00


	//----- nvinfo : EIATTR_KPARAM_INFO
	.align		4
.L_47:
        /*0038*/ 	.byte	0x04, 0x17
        /*003a*/ 	.short	(.L_49 - .L_48)
.L_48:
        /*003c*/ 	.word	0x00000000
        /*0040*/ 	.short	0x0000
        /*0042*/ 	.short	0x0000
        /*0044*/ 	.byte	0x00, 0xf5, 0x21, 0x00


	//----- nvinfo : EIATTR_SPARSE_MMA_MASK
	.align		4
.L_49:
        /*0048*/ 	.byte	0x03, 0x50
        /*004a*/ 	.short	0x0000


	//----- nvinfo : EIATTR_MAXREG_COUNT
	.align		4
        /*004c*/ 	.byte	0x03, 0x1b
        /*004e*/ 	.short	0x00ff


	//----- nvinfo : EIATTR_NUM_BARRIERS
	.align		4
        /*0050*/ 	.byte	0x02, 0x4c
        /*0052*/ 	.byte	0x01
	.zero		1


	//----- nvinfo : EIATTR_MERCURY_ISA_VERSION
	.align		4
        /*0054*/ 	.byte	0x03, 0x5f
        /*0056*/ 	.short	0x0101


	//----- nvinfo : EIATTR_VRC_CTA_INIT_COUNT
	.align		4
        /*0058*/ 	.byte	0x02, 0x4a
	.zero		1
	.zero		1


	//----- nvinfo : EIATTR_EXIT_INSTR_OFFSETS
	.align		4
        /*005c*/ 	.byte	0x04, 0x1c
        /*005e*/ 	.short	(.L_51 - .L_50)


	//   ....[0]....
.L_50:
        /*0060*/ 	.word	0x00000c40


	//   ....[1]....
        /*0064*/ 	.word	0x00000d30


	//----- nvinfo : EIATTR_CRS_STACK_SIZE
	.align		4
.L_51:
        /*0068*/ 	.byte	0x04, 0x1e
        /*006a*/ 	.short	(.L_53 - .L_52)
.L_52:
        /*006c*/ 	.word	0x00000000


	//----- nvinfo : EIATTR_CBANK_PARAM_SIZE
	.align		4
.L_53:
        /*0070*/ 	.byte	0x03, 0x19
        /*0072*/ 	.short	0x0020


	//----- nvinfo : EIATTR_PARAM_CBANK
	.align		4
        /*0074*/ 	.byte	0x04, 0x0a
        /*0076*/ 	.short	(.L_55 - .L_54)
	.align		4
.L_54:
        /*0078*/ 	.word	index@(.nv.constant0._ZN3lux4cuda5frost30frost_ed25519_aggregate_kernelEPKNS1_15FrostPartialSigEPKjjPNS1_4U256E)
        /*007c*/ 	.short	0x0380
        /*007e*/ 	.short	0x0020


	//----- nvinfo : EIATTR_SW_WAR
	.align		4
.L_55:
        /*0080*/ 	.byte	0x04, 0x36
        /*0082*/ 	.short	(.L_57 - .L_56)
.L_56:
        /*0084*/ 	.word	0x00000008
.L_57:


//--------------------- .nv.info._ZN3lux4cuda5frost25frost_batch_verify_kernelEPKNS1_14FrostSignatureEPKNS1_11PointAffineEPKhPKjSB_jPb --------------------------
	.section	.nv.info._ZN3lux4cuda5frost25frost_batch_verify_kernelEPKNS1_14FrostSignatureEPKNS1_11PointAffineEPKhPKjSB_jPb,"",@"SHT_CUDA_INFO"
	.sectionflags	@""
	.align	4


	//----- nvinfo : EIATTR_CUDA_API_VERSION
	.align		4
        /*0000*/ 	.byte	0x04, 0x37
        /*0002*/ 	.short	(.L_59 - .L_58)
.L_58:
        /*0004*/ 	.word	0x00000082


	//----- nvinfo : EIATTR_KPARAM_INFO
	.align		4
.L_59:
        /*0008*/ 	.byte	0x04, 0x17
        /*000a*/ 	.short	(.L_61 - .L_60)
.L_60:
        /*000c*/ 	.word	0x00000000
        /*0010*/ 	.short	0x0006
        /*0012*/ 	.short	0x0030
        /*0014*/ 	.byte	0x00, 0xf5, 0x21, 0x00


	//----- nvinfo : EIATTR_KPARAM_INFO
	.align		4
.L_61:
        /*0018*/ 	.byte	0x04, 0x17
        /*001a*/ 	.short	(.L_63 - .L_62)
.L_62:
        /*001c*/ 	.word	0x00000000
        /*0020*/ 	.short	0x0005
        /*0022*/ 	.short	0x0028
        /*0024*/ 	.byte	0x00, 0xf0, 0x11, 0x00


	//----- nvinfo : EIATTR_KPARAM_INFO
	.align		4
.L_63:
        /*0028*/ 	.byte	0x04, 0x17
        /*002a*/ 	.short	(.L_65 - .L_64)
.L_64:
        /*002c*/ 	.word	0x00000000
        /*0030*/ 	.short	0x0004
        /*0032*/ 	.short	0x0020
        /*0034*/ 	.byte	0x00, 0xf5, 0x21, 0x00


	//----- nvinfo : EIATTR_KPARAM_INFO
	.align		4
.L_65:
        /*0038*/ 	.byte	0x04, 0x17
        /*003a*/ 	.short	(.L_67 - .L_66)
.L_66:
        /*003c*/ 	.word	0x00000000
        /*0040*/ 	.short	0x0003
        /*0042*/ 	.short	0x0018
        /*0044*/ 	.byte	0x00, 0xf5, 0x21, 0x00


	//----- nvinfo : EIATTR_KPARAM_INFO
	.align		4
.L_67:
        /*0048*/ 	.byte	0x04, 0x17
        /*004a*/ 	.short	(.L_69 - .L_68)
.L_68:
        /*004c*/ 	.word	0x00000000
        /*0050*/ 	.short	0x0002
        /*0052*/ 	.short	0x0010
        /*0054*/ 	.byte	0x00, 0xf5, 0x21, 0x00


	//----- nvinfo : EIATTR_KPARAM_INFO
	.align		4
.L_69:
        /*0058*/ 	.byte	0x04, 0x17
        /*005a*/ 	.short	(.L_71 - .L_70)
.L_70:
        /*005c*/ 	.word	0x00000000
        /*0060*/ 	.short	0x0001
        /*0062*/ 	.short	0x0008
        /*0064*/ 	.byte	0x00, 0xf5, 0x21, 0x00


	//----- nvinfo : EIATTR_KPARAM_INFO
	.align		4
.L_71:
        /*0068*/ 	.byte	0x04, 0x17
        /*006a*/ 	.short	(.L_73 - .L_72)
.L_72:
        /*006c*/ 	.word	0x00000000
        /*0070*/ 	.short	0x0000
        /*0072*/ 	.short	0x0000
        /*0074*/ 	.byte	0x00, 0xf5, 0x21, 0x00


	//----- nvinfo : EIATTR_SPARSE_MMA_MASK
	.align		4
.L_73:
        /*0078*/ 	.byte	0x03, 0x50
        /*007a*/ 	.short	0x0000


	//----- nvinfo : EIATTR_MAXREG_COUNT
	.align		4
        /*007c*/ 	.byte	0x03, 0x1b
        /*007e*/ 	.short	0x00ff


	//----- nvinfo : EIATTR_NUM_BARRIERS
	.align		4
        /*0080*/ 	.byte	0x02, 0x4c
        /*0082*/ 	.byte	0x01
	.zero		1


	//----- nvinfo : EIATTR_MERCURY_ISA_VERSION
	.align		4
        /*0084*/ 	.byte	0x03, 0x5f
        /*0086*/ 	.short	0x0101


	//----- nvinfo : EIATTR_VRC_CTA_INIT_COUNT
	.align		4
        /*0088*/ 	.byte	0x02, 0x4a
	.zero		1
	.zero		1


	//----- nvinfo : EIATTR_EXIT_INSTR_OFFSETS
	.align		4
        /*008c*/ 	.byte	0x04, 0x1c
        /*008e*/ 	.short	(.L_75 - .L_74)


	//   ....[0]....
.L_74:
        /*0090*/ 	.word	0x000001c0


	//   ....[1]....
        /*0094*/ 	.word	0x00000260


	//----- nvinfo : EIATTR_CRS_STACK_SIZE
	.align		4
.L_75:
        /*0098*/ 	.byte	0x04, 0x1e
        /*009a*/ 	.short	(.L_77 - .L_76)
.L_76:
        /*009c*/ 	.word	0x00000000


	//----- nvinfo : EIATTR_CBANK_PARAM_SIZE
	.align		4
.L_77:
        /*00a0*/ 	.byte	0x03, 0x19
        /*00a2*/ 	.short	0x0038


	//----- nvinfo : EIATTR_PARAM_CBANK
	.align		4
        /*00a4*/ 	.byte	0x04, 0x0a
        /*00a6*/ 	.short	(.L_79 - .L_78)
	.align		4
.L_78:
        /*00a8*/ 	.word	index@(.nv.constant0._ZN3lux4cuda5frost25frost_batch_verify_kernelEPKNS1_14FrostSignatureEPKNS1_11PointAffineEPKhPKjSB_jPb)
        /*00ac*/ 	.short	0x0380
        /*00ae*/ 	.short	0x0038


	//----- nvinfo : EIATTR_SW_WAR
	.align		4
.L_79:
        /*00b0*/ 	.byte	0x04, 0x36
        /*00b2*/ 	.short	(.L_81 - .L_80)
.L_80:
        /*00b4*/ 	.word	0x00000008
.L_81:


//--------------------- .nv.info._ZN3lux4cuda5frost29frost_verify_signature_kernelEPKNS1_14FrostSignatureEPKNS1_11PointAffineEPKhjPb --------------------------
	.section	.nv.info._ZN3lux4cuda5frost29frost_verify_signature_kernelEPKNS1_14FrostSignatureEPKNS1_11PointAffineEPKhjPb,"",@"SHT_CUDA_INFO"
	.sectionflags	@""
	.align	4


	//----- nvinfo : EIATTR_CUDA_API_VERSION
	.align		4
        /*0000*/ 	.byte	0x04, 0x37
        /*0002*/ 	.short	(.L_83 - .L_82)
.L_82:
        /*0004*/ 	.word	0x00000082


	//----- nvinfo : EIATTR_KPARAM_INFO
	.align		4
.L_83:
        /*0008*/ 	.byte	0x04, 0x17
        /*000a*/ 	.short	(.L_85 - .L_84)
.L_84:
        /*000c*/ 	.word	0x00000000
        /*0010*/ 	.short	0x0004
        /*0012*/ 	.short	0x0020
        /*0014*/ 	.byte	0x00, 0xf5, 0x21, 0x00


	//----- nvinfo : EIATTR_KPARAM_INFO
	.align		4
.L_85:
        /*0018*/ 	.byte	0x04, 0x17
        /*001a*/ 	.short	(.L_87 - .L_86)
.L_86:
        /*001c*/ 	.word	0x00000000
        /*0020*/ 	.short	0x0003
        /*0022*/ 	.short	0x0018
        /*0024*/ 	.byte	0x00, 0xf0, 0x11, 0x00


	//----- nvinfo : EIATTR_KPARAM_INFO
	.align		4
.L_87:
        /*0028*/ 	.byte	0x04, 0x17
        /*002a*/ 	.short	(.L_89 - .L_88)
.L_88:
        /*002c*/ 	.word	0x00000000
        /*0030*/ 	.short	0x0002
        /*0032*/ 	.short	0x0010
        /*0034*/ 	.byte	0x00, 0xf5, 0x21, 0x00


	//----- nvinfo : EIATTR_KPARAM_INFO
	.align		4
.L_89:
        /*0038*/ 	.byte	0x04, 0x17
        /*003a*/ 	.short	(.L_91 - .L_90)
.L_90:
        /*003c*/ 	.word	0x00000000
        /*0040*/ 	.short	0x0001
        /*0042*/ 	.short	0x0008
        /*0044*/ 	.byte	0x00, 0xf5, 0x21, 0x00


	//----- nvinfo : EIATTR_KPARAM_INFO
	.align		4
.L_91:
        /*0048*/ 	.byte	0x04, 0x17
        /*004a*/ 	.short	(.L_93 - .L_92)
.L_92:
        /*004c*/ 	.word	0x00000000
        /*0050*/ 	.short	0x0000
        /*0052*/ 	.short	0x0000
        /*0054*/ 	.byte	0x00, 0xf5, 0x21, 0x00


	//----- nvinfo : EIATTR_SPARSE_MMA_MASK
	.align		4
.L_93:
        /*0058*/ 	.byte	0x03, 0x50
        /*005a*/ 	.short	0x0000


	//----- nvinfo : EIATTR_MAXREG_COUNT
	.align		4
        /*005c*/ 	.byte	0x03, 0x1b
        /*005e*/ 	.short	0x00ff


	//----- nvinfo : EIATTR_MERCURY_ISA_VERSION
	.align		4
        /*0060*/ 	.byte	0x03, 0x5f
        /*0062*/ 	.short	0x0101


	//----- nvinfo : EIATTR_VRC_CTA_INIT_COUNT
	.align		4
        /*0064*/ 	.byte	0x02, 0x4a
	.zero		1
	.zero		1


	//----- nvinfo : EIATTR_EXIT_INSTR_OFFSETS
	.align		4
        /*0068*/ 	.byte	0x04, 0x1c
        /*006a*/ 	.short	(.L_95 - .L_94)


	//   ....[0]....
.L_94:
        /*006c*/ 	.word	0x00000030


	//   ....[1]....
        /*0070*/ 	.word	0x00000080


	//----- nvinfo : EIATTR_CBANK_PARAM_SIZE
	.align		4
.L_95:
        /*0074*/ 	.byte	0x03, 0x19
        /*0076*/ 	.short	0x0028


	//----- nvinfo : EIATTR_PARAM_CBANK
	.align		4
        /*0078*/ 	.byte	0x04, 0x0a
        /*007a*/ 	.short	(.L_97 - .L_96)
	.align		4
.L_96:
        /*007c*/ 	.word	index@(.nv.constant0._ZN3lux4cuda5frost29frost_verify_signature_kernelEPKNS1_14FrostSignatureEPKNS1_11PointAffineEPKhjPb)
        /*0080*/ 	.short	0x0380
        /*0082*/ 	.short	0x0028


	//----- nvinfo : EIATTR_SW_WAR
	.align		4
.L_97:
        /*0084*/ 	.byte	0x04, 0x36
        /*0086*/ 	.short	(.L_99 - .L_98)
.L_98:
        /*0088*/ 	.word	0x00000008
.L_99:


//--------------------- .nv.info._ZN3lux4cuda5frost36frost_compute_binding_factors_kernelEPKhjPKNS1_20FrostNonceCommitmentEjPNS1_4U256E --------------------------
	.section	.nv.info._ZN3lux4cuda5frost36frost_compute_binding_factors_kernelEPKhjPKNS1_20FrostNonceCommitmentEjPNS1_4U256E,"",@"SHT_CUDA_INFO"
	.sectionflags	@""
	.align	4


	//----- nvinfo : EIATTR_CUDA_API_VERSION
	.align		4
        /*0000*/ 	.byte	0x04, 0x37
        /*0002*/ 	.short	(.L_101 - .L_100)
.L_100:
        /*0004*/ 	.word	0x00000082


	//----- nvinfo : EIATTR_KPARAM_INFO
	.align		4
.L_101:
        /*0008*/ 	.byte	0x04, 0x17
        /*000a*/ 	.short	(.L_103 - .L_102)
.L_102:
        /*000c*/ 	.word	0x00000000
        /*0010*/ 	.short	0x0004
        /*0012*/ 	.short	0x0020
        /*0014*/ 	.byte	0x00, 0xf5, 0x21, 0x00


	//----- nvinfo : EIATTR_KPARAM_INFO
	.align		4
.L_103:
        /*0018*/ 	.byte	0x04, 0x17
        /*001a*/ 	.short	(.L_105 - .L_104)
.L_104:
        /*001c*/ 	.word	0x00000000
        /*0020*/ 	.short	0x0003
        /*0022*/ 	.short	0x0018
        /*0024*/ 	.byte	0x00, 0xf0, 0x11, 0x00


	//----- nvinfo : EIATTR_KPARAM_INFO
	.align		4
.L_105:
        /*0028*/ 	.byte	0x04, 0x17
        /*002a*/ 	.short	(.L_107 - .L_106)
.L_106:
        /*002c*/ 	.word	0x00000000
        /*0030*/ 	.short	0x0002
        /*0032*/ 	.short	0x0010
        /*0034*/ 	.byte	0x00, 0xf5, 0x21, 0x00


	//----- nvinfo : EIATTR_KPARAM_INFO
	.align		4
.L_107:
        /*0038*/ 	.byte	0x04, 0x17
        /*003a*/ 	.short	(.L_109 - .L_108)
.L_108:
        /*003c*/ 	.word	0x00000000
        /*0040*/ 	.short	0x0001
        /*0042*/ 	.short	0x0008
        /*0044*/ 	.byte	0x00, 0xf0, 0x11, 0x00


	//----- nvinfo : EIATTR_KPARAM_INFO
	.align		4
.L_109:
        /*0048*/ 	.byte	0x04, 0x17
        /*004a*/ 	.short	(.L_111 - .L_110)
.L_110:
        /*004c*/ 	.word	0x00000000
        /*0050*/ 	.short	0x0000
        /*0052*/ 	.short	0x0000
        /*0054*/ 	.byte	0x00, 0xf5, 0x21, 0x00


	//----- nvinfo : EIATTR_SPARSE_MMA_MASK
	.align		4
.L_111:
        /*0058*/ 	.byte	0x03, 0x50
        /*005a*/ 	.short	0x0000


	//----- nvinfo : EIATTR_MAXREG_COUNT
	.align		4
        /*005c*/ 	.byte	0x03, 0x1b
        /*005e*/ 	.short	0x00ff


	//----- nvinfo : EIATTR_MERCURY_ISA_VERSION
	.align		4
        /*0060*/ 	.byte	0x03, 0x5f
        /*0062*/ 	.short	0x0101


	//----- nvinfo : EIATTR_VRC_CTA_INIT_COUNT
	.align		4
        /*0064*/ 	.byte	0x02, 0x4a
	.zero		1
	.zero		1


	//----- nvinfo : EIATTR_EXIT_INSTR_OFFSETS
	.align		4
        /*0068*/ 	.byte	0x04, 0x1c
        /*006a*/ 	.short	(.L_113 - .L_112)


	//   ....[0]....
.L_112:
        /*006c*/ 	.word	0x00000070


	//   ....[1]....
        /*0070*/ 	.word	0x00000170


	//----- nvinfo : EIATTR_CBANK_PARAM_SIZE
	.align		4
.L_113:
        /*0074*/ 	.byte	0x03, 0x19
        /*0076*/ 	.short	0x0028


	//----- nvinfo : EIATTR_PARAM_CBANK
	.align		4
        /*0078*/ 	.byte	0x04, 0x0a
        /*007a*/ 	.short	(.L_115 - .L_114)
	.align		4
.L_114:
        /*007c*/ 	.word	index@(.nv.constant0._ZN3lux4cuda5frost36frost_compute_binding_factors_kernelEPKhjPKNS1_20FrostNonceCommitmentEjPNS1_4U256E)
        /*0080*/ 	.short	0x0380
        /*0082*/ 	.short	0x0028


	//----- nvinfo : EIATTR_SW_WAR
	.align		4
.L_115:
        /*0084*/ 	.byte	0x04, 0x36
        /*0086*/ 	.short	(.L_117 - .L_116)
.L_116:
        /*0088*/ 	.word	0x00000008
.L_117:


//--------------------- .nv.info._ZN3lux4cuda5frost31frost_verify_commitments_kernelEPKNS1_20FrostNonceCommitmentEPKNS1_4U256EjPKNS1_11PointAffineEPb --------------------------
	.section	.nv.info._ZN3lux4cuda5frost31frost_verify_commitments_kernelEPKNS1_20FrostNonceCommitmentEPKNS1_4U256EjPKNS1_11PointAffineEPb,"",@"SHT_CUDA_INFO"
	.sectionflags	@""
	.align	4


	//----- nvinfo : EIATTR_CUDA_API_VERSION
	.align		4
        /*0000*/ 	.byte	0x04, 0x37
        /*0002*/ 	.short	(.L_119 - .L_118)
.L_118:
        /*0004*/ 	.word	0x00000082


	//----- nvinfo : EIATTR_KPARAM_INFO
	.align		4
.L_119:
        /*0008*/ 	.byte	0x04, 0x17
        /*000a*/ 	.short	(.L_121 - .L_120)
.L_120:
        /*000c*/ 	.word	0x00000000
        /*0010*/ 	.short	0x0004
        /*0012*/ 	.short	0x0020
        /*0014*/ 	.byte	0x00, 0xf5, 0x21, 0x00


	//----- nvinfo : EIATTR_KPARAM_INFO
	.align		4
.L_121:
        /*0018*/ 	.byte	0x04, 0x17
        /*001a*/ 	.short	(.L_123 - .L_122)
.L_122:
        /*001c*/ 	.word	0x00000000
        /*0020*/ 	.short	0x0003
        /*0022*/ 	.short	0x0018
        /*0024*/ 	.byte	0x00, 0xf5, 0x21, 0x00


	//----- nvinfo : EIATTR_KPARAM_INFO
	.align		4
.L_123:
        /*0028*/ 	.byte	0x04, 0x17
        /*002a*/ 	.short	(.L_125 - .L_124)
.L_124:
        /*002c*/ 	.word	0x00000000
        /*0030*/ 	.short	0x0002
        /*0032*/ 	.short	0x0010
        /*0034*/ 	.byte	0x00, 0xf0, 0x11, 0x00


	//----- nvinfo : EIATTR_KPARAM_INFO
	.align		4
.L_125:
        /*0038*/ 	.byte	0x04, 0x17
        /*003a*/ 	.short	(.L_127 - .L_126)
.L_126:
        /*003c*/ 	.word	0x00000000
        /*0040*/ 	.short	0x0001
        /*0042*/ 	.short	0x0008
        /*0044*/ 	.byte	0x00, 0xf5, 0x21, 0x00


	//----- nvinfo : EIATTR_KPARAM_INFO
	.align		4
.L_127:
        /*0048*/ 	.byte	0x04, 0x17
        /*004a*/ 	.short	(.L_129 - .L_128)
.L_128:
        /*004c*/ 	.word	0x00000000
        /*0050*/ 	.short	0x0000
        /*0052*/ 	.short	0x0000
        /*0054*/ 	.byte	0x00, 0xf5, 0x21, 0x00


	//----- nvinfo : EIATTR_SPARSE_MMA_MASK
	.align		4
.L_129:
        /*0058*/ 	.byte	0x03, 0x50
        /*005a*/ 	.short	0x0000


	//----- nvinfo : EIATTR_MAXREG_COUNT
	.align		4
        /*005c*/ 	.byte	0x03, 0x1b
        /*005e*/ 	.short	0x00ff


	//----- nvinfo : EIATTR_NUM_BARRIERS
	.align		4
        /*0060*/ 	.byte	0x02, 0x4c
        /*0062*/ 	.byte	0x01
	.zero		1


	//----- nvinfo : EIATTR_MERCURY_ISA_VERSION
	.align		4
        /*0064*/ 	.byte	0x03, 0x5f
        /*0066*/ 	.short	0x0101


	//----- nvinfo : EIATTR_VRC_CTA_INIT_COUNT
	.align		4
        /*0068*/ 	.byte	0x02, 0x4a
	.zero		1
	.zero		1


	//----- nvinfo : EIATTR_EXIT_INSTR_OFFSETS
	.align		4
        /*006c*/ 	.byte	0x04, 0x1c
        /*006e*/ 	.short	(.L_131 - .L_130)


	//   ....[0]....
.L_130:
        /*0070*/ 	.word	0x00000050


	//   ....[1]....
        /*0074*/ 	.word	0x000000a0


	//----- nvinfo : EIATTR_CBANK_PARAM_SIZE
	.align		4
.L_131:
        /*0078*/ 	.byte	0x03, 0x19
        /*007a*/ 	.short	0x0028


	//----- nvinfo : EIATTR_PARAM_CBANK
	.align		4
        /*007c*/ 	.byte	0x04, 0x0a
        /*007e*/ 	.short	(.L_133 - .L_132)
	.align		4
.L_132:
        /*0080*/ 	.word	index@(.nv.constant0._ZN3lux4cuda5frost31frost_verify_commitments_kernelEPKNS1_20FrostNonceCommitmentEPKNS1_4U256EjPKNS1_11PointAffineEPb)
        /*0084*/ 	.short	0x0380
        /*0086*/ 	.short	0x0028


	//----- nvinfo : EIATTR_SW_WAR
	.align		4
.L_133:
        /*0088*/ 	.byte	0x04, 0x36
        /*008a*/ 	.short	(.L_135 - .L_134)
.L_134:
        /*008c*/ 	.word	0x00000008
.L_135:


//--------------------- .nv.info._ZN3lux4cuda5frost27frost_aggregate_sigs_kernelEPKNS1_15FrostPartialSigEPKjjPNS1_4U256E --------------------------
	.section	.nv.info._ZN3lux4cuda5frost27frost_aggregate_sigs_kernelEPKNS1_15FrostPartialSigEPKjjPNS1_4U256E,"",@"SHT_CUDA_INFO"
	.sectionflags	@""
	.align	4


	//----- nvinfo : EIATTR_CUDA_API_VERSION
	.align		4
        /*0000*/ 	.byte	0x04, 0x37
        /*0002*/ 	.short	(.L_137 - .L_136)
.L_136:
        /*0004*/ 	.word	0x00000082


	//----- nvinfo : EIATTR_KPARAM_INFO
	.align		4
.L_137:
        /*0008*/ 	.byte	0x04, 0x17
        /*000a*/ 	.short	(.L_139 - .L_138)
.L_138:
        /*000c*/ 	.word	0x00000000
        /*0010*/ 	.short	0x0003
        /*0012*/ 	.short	0x0018
        /*0014*/ 	.byte	0x00, 0xf5, 0x21, 0x00


	//----- nvinfo : EIATTR_KPARAM_INFO
	.align		4
.L_139:
        /*0018*/ 	.byte	0x04, 0x17
        /*001a*/ 	.short	(.L_141 - .L_140)
.L_140:
        /*001c*/ 	.word	0x00000000
        /*0020*/ 	.short	0x0002
        /*0022*/ 	.short	0x0010
        /*0024*/ 	.byte	0x00, 0xf0, 0x11, 0x00


	//----- nvinfo : EIATTR_KPARAM_INFO
	.align		4
.L_141:
        /*0028*/ 	.byte	0x04, 0x17
        /*002a*/ 	.short	(.L_143 - .L_142)
.L_142:
        /*002c*/ 	.word	0x00000000
        /*0030*/ 	.short	0x0001
        /*0032*/ 	.short	0x0008
        /*0034*/ 	.byte	0x00, 0xf5, 0x21, 0x00


	//----- nvinfo : EIATTR_KPARAM_INFO
	.align		4
.L_143:
        /*0038*/ 	.byte	0x04, 0x17
        /*003a*/ 	.short	(.L_145 - .L_144)
.L_144:
        /*003c*/ 	.word	0x00000000
        /*0040*/ 	.short	0x0000
        /*0042*/ 	.short	0x0000
        /*0044*/ 	.byte	0x00, 0xf5, 0x21, 0x00


	//----- nvinfo : EIATTR_SPARSE_MMA_MASK
	.align		4
.L_145:
        /*0048*/ 	.byte	0x03, 0x50
        /*004a*/ 	.short	0x0000


	//----- nvinfo : EIATTR_MAXREG_COUNT
	.align		4
        /*004c*/ 	.byte	0x03, 0x1b
        /*004e*/ 	.short	0x00ff


	//----- nvinfo : EIATTR_NUM_BARRIERS
	.align		4
        /*0050*/ 	.byte	0x02, 0x4c
        /*0052*/ 	.byte	0x01
	.zero		1


	//----- nvinfo : EIATTR_MERCURY_ISA_VERSION
	.align		4
        /*0054*/ 	.byte	0x03, 0x5f
        /*0056*/ 	.short	0x0101


	//----- nvinfo : EIATTR_INT_WARP_WIDE_INSTR_OFFSETS
	.align		4
        /*0058*/ 	.byte	0x04, 0x31
        /*005a*/ 	.short	(.L_147 - .L_146)


	//   ....[0]....
.L_146:
        /*005c*/ 	.word	0x00002440


	//   ....[1]....
        /*0060*/ 	.word	0x00002450


	//----- nvinfo : EIATTR_VRC_CTA_INIT_COUNT
	.align		4
.L_147:
        /*0064*/ 	.byte	0x02, 0x4a
	.zero		1
	.zero		1


	//----- nvinfo : EIATTR_EXIT_INSTR_OFFSETS
	.align		4
        /*0068*/ 	.byte	0x04, 0x1c
        /*006a*/ 	.short	(.L_149 - .L_148)


	//   ....[0]....
.L_148:
        /*006c*/ 	.word	0x00002500


	//   ....[1]....
        /*0070*/ 	.word	0x000029d0


	//----- nvinfo : EIATTR_CRS_STACK_SIZE
	.align		4
.L_149:
        /*0074*/ 	.byte	0x04, 0x1e
        /*0076*/ 	.short	(.L_151 - .L_150)
.L_150:
        /*0078*/ 	.word	0x00000000


	//----- nvinfo : EIATTR_CBANK_PARAM_SIZE
	.align		4
.L_151:
        /*007c*/ 	.byte	0x03, 0x19
        /*007e*/ 	.short	0x0020


	//----- nvinfo : EIATTR_PARAM_CBANK
	.align		4
        /*0080*/ 	.byte	0x04, 0x0a
        /*0082*/ 	.short	(.L_153 - .L_152)
	.align		4
.L_152:
        /*0084*/ 	.word	index@(.nv.constant0._ZN3lux4cuda5frost27frost_aggregate_sigs_kernelEPKNS1_15FrostPartialSigEPKjjPNS1_4U256E)
        /*0088*/ 	.short	0x0380
        /*008a*/ 	.short	0x0020


	//----- nvinfo : EIATTR_SW_WAR
	.align		4
.L_153:
        /*008c*/ 	.byte	0x04, 0x36
        /*008e*/ 	.short	(.L_155 - .L_154)
.L_154:
        /*0090*/ 	.word	0x00000008
.L_155:


//--------------------- .nv.callgraph             --------------------------
	.section	.nv.callgraph,"",@"SHT_CUDA_CALLGRAPH"
	.align	4
	.sectionentsize	8
	.align		4
        /*0000*/ 	.word	0x00000000
	.align		4
        /*0004*/ 	.word	0xffffffff
	.align		4
        /*0008*/ 	.word	0x00000000
	.align		4
        /*000c*/ 	.word	0xfffffffe
	.align		4
        /*0010*/ 	.word	0x00000000
	.align		4
        /*0014*/ 	.word	0xfffffffd
	.align		4
        /*0018*/ 	.word	0x00000000
	.align		4
        /*001c*/ 	.word	0xfffffffc


//--------------------- .nv.constant3             --------------------------
	.section	.nv.constant3,"a",@progbits
	.align	4
.nv.constant3:
	.type		_ZN3lux4cuda5frost6SECP_PE,@object
	.size		_ZN3lux4cuda5frost6SECP_PE,(_ZN3lux4cuda5frost6SECP_NE - _ZN3lux4cuda5frost6SECP_PE)
_ZN3lux4cuda5frost6SECP_PE:
        /*0000*/ 	.byte	0x2f, 0xfc, 0xff, 0xff, 0xfe, 0xff, 0xff, 0xff, 0xff, 0xff, 0xff, 0xff, 0xff, 0xff, 0xff, 0xff
        /*0010*/ 	.byte	0xff, 0xff, 0xff, 0xff, 0xff, 0xff, 0xff, 0xff, 0xff, 0xff, 0xff, 0xff, 0xff, 0xff, 0xff, 0xff
	.type		_ZN3lux4cuda5frost6SECP_NE,@object
	.size		_ZN3lux4cuda5frost6SECP_NE,(_ZN3lux4cuda5frost4ED_PE - _ZN3lux4cuda5frost6SECP_NE)
_ZN3lux4cuda5frost6SECP_NE:
        /*0020*/ 	.byte	0x41, 0x41, 0x36, 0xd0, 0x8c, 0x5e, 0xd2, 0xbf, 0x3b, 0xa0, 0x48, 0xaf, 0xe6, 0xdc, 0xae, 0xba
        /*0030*/ 	.byte	0xfe, 0xff, 0xff, 0xff, 0xff, 0xff, 0xff, 0xff, 0xff, 0xff, 0xff, 0xff, 0xff, 0xff, 0xff, 0xff
	.type		_ZN3lux4cuda5frost4ED_PE,@object
	.size		_ZN3lux4cuda5frost4ED_PE,(_ZN3lux4cuda5frost4ED_LE - _ZN3lux4cuda5frost4ED_PE)
_ZN3lux4cuda5frost4ED_PE:
        /*0040*/ 	.byte	0xed, 0xff, 0xff, 0xff, 0xff, 0xff, 0xff, 0xff, 0xff, 0xff, 0xff, 0xff, 0xff, 0xff, 0xff, 0xff
        /*0050*/ 	.byte	0xff, 0xff, 0xff, 0xff, 0xff, 0xff, 0xff, 0xff, 0xff, 0xff, 0xff, 0xff, 0xff, 0xff, 0xff, 0x7f
	.type		_ZN3lux4cuda5frost4ED_LE,@object
	.size		_ZN3lux4cuda5frost4ED_LE,(.L_3 - _ZN3lux4cuda5frost4ED_LE)
_ZN3lux4cuda5frost4ED_LE:
        /*0060*/ 	.byte	0xed, 0xd3, 0xf5, 0x5c, 0x1a, 0x63, 0x12, 0x58, 0xd6, 0x9c, 0xf7, 0xa2, 0xde, 0xf9, 0xde, 0x14
        /*0070*/ 	.byte	0x00, 0x00, 0x00, 0x00, 0x00, 0x00, 0x00, 0x00, 0x00, 0x00, 0x00, 0x00, 0x00, 0x00, 0x00, 0x10
.L_3:


//--------------------- .text._ZN3lux4cuda5frost30frost_ed25519_aggregate_kernelEPKNS1_15FrostPartialSigEPKjjPNS1_4U256E --------------------------
	.section	.text._ZN3lux4cuda5frost30frost_ed25519_aggregate_kernelEPKNS1_15FrostPartialSigEPKjjPNS1_4U256E,"ax",@progbits
	.align	128
        .global         _ZN3lux4cuda5frost30frost_ed25519_aggregate_kernelEPKNS1_15FrostPartialSigEPKjjPNS1_4U256E
        .type           _ZN3lux4cuda5frost30frost_ed25519_aggregate_kernelEPKNS1_15FrostPartialSigEPKjjPNS1_4U256E,@function
        .size           _ZN3lux4cuda5frost30frost_ed25519_aggregate_kernelEPKNS1_15FrostPartialSigEPKjjPNS1_4U256E,(.L_x_49 - _ZN3lux4cuda5frost30frost_ed25519_aggregate_kernelEPKNS1_15FrostPartialSigEPKjjPNS1_4U256E)
        .other          _ZN3lux4cuda5frost30frost_ed25519_aggregate_kernelEPKNS1_15FrostPartialSigEPKjjPNS1_4U256E,@"STO_CUDA_ENTRY STV_DEFAULT"
_ZN3lux4cuda5frost30frost_ed25519_aggregate_kernelEPKNS1_15FrostPartialSigEPKjjPNS1_4U256E:
.text._ZN3lux4cuda5frost30frost_ed25519_aggregate_kernelEPKNS1_15FrostPartialSigEPKjjPNS1_4U256E:
[----:B------:R-:W-:Y:S01]  /*0000*/  LDC R1, c[0x0][0x37c] ;  /* 0x0000df00ff017b82 */ /* 0x000fe20000000800 */
[----:B------:R-:W0:Y:S01]  /*0010*/  S2R R0, SR_TID.X ;  /* 0x0000000000007919 */ /* 0x000e220000002100 */
[----:B------:R-:W1:Y:S01]  /*0020*/  LDCU UR4, c[0x0][0x390] ;  /* 0x00007200ff0477ac */ /* 0x000e620008000800 */
[----:B------:R-:W-:Y:S01]  /*0030*/  BSSY.RECONVERGENT B0, `(.L_x_0) ;  /* 0x00000bd000007945 */ /* 0x000fe20003800200 */
[----:B------:R-:W2:Y:S01]  /*0040*/  LDCU.64 UR6, c[0x0][0x358] ;  /* 0x00006b00ff0677ac */ /* 0x000ea20008000a00 */
[----:B------:R-:W3:Y:S01]  /*0050*/  LDCU UR16, c[0x3][0x78] ;  /* 0x00c00f00ff1077ac */ /* 0x000ee20008000800 */
[----:B------:R-:W4:Y:S01]  /*0060*/  LDCU UR17, c[0x3][0x78] ;  /* 0x00c00f00ff1177ac */ /* 0x000f220008000800 */
[----:B------:R-:W0:Y:S01]  /*0070*/  LDCU.64 UR8, c[0x3][0x60] ;  /* 0x00c00c00ff0877ac */ /* 0x000e220008000a00 */
[----:B------:R-:W0:Y:S01]  /*0080*/  LDCU.64 UR18, c[0x3][0x60] ;  /* 0x00c00c00ff1277ac */ /* 0x000e220008000a00 */
[----:B------:R-:W0:Y:S01]  /*0090*/  LDCU.64 UR10, c[0x3][0x70] ;  /* 0x00c00e00ff0a77ac */ /* 0x000e220008000a00 */
[----:B------:R-:W0:Y:S02]  /*00a0*/  LDCU.64 UR24, c[0x3][0x70] ;  /* 0x00c00e00ff1877ac */ /* 0x000e240008000a00 */
[----:B0-----:R-:W-:Y:S01]  /*00b0*/  ISETP.NE.AND P0, PT, R0, RZ, PT ;  /* 0x000000ff0000720c */ /* 0x001fe20003f05270 */
[----:B------:R-:W0:Y:S01]  /*00c0*/  LDCU.128 UR12, c[0x3][0x60] ;  /* 0x00c00c00ff0c77ac */ /* 0x000e220008000c00 */
[----:B------:R-:W0:Y:S11]  /*00d0*/  LDCU.128 UR20, c[0x3][0x60] ;  /* 0x00c00c00ff1477ac */ /* 0x000e360008000c00 */
[----:B------:R-:W5:Y:S01]  /*00e0*/  @!P0 S2R R3, SR_CgaCtaId ;  /* 0x0000000000038919 */ /* 0x000f620000008800 */
[----:B------:R-:W-:-:S04]  /*00f0*/  @!P0 MOV R2, 0x400 ;  /* 0x0000040000028802 */ /* 0x000fc80000000f00 */
[----:B-----5:R-:W-:-:S05]  /*0100*/  @!P0 LEA R2, R3, R2, 0x18 ;  /* 0x0000000203028211 */ /* 0x020fca00078ec0ff */
[----:B------:R0:W-:Y:S04]  /*0110*/  @!P0 STS.128 [R2], RZ ;  /* 0x000000ff02008388 */ /* 0x0001e80000000c00 */
[----:B------:R0:W-:Y:S01]  /*0120*/  @!P0 STS.128 [R2+0x10], RZ ;  /* 0x000010ff02008388 */ /* 0x0001e20000000c00 */
[----:B------:R-:W-:Y:S01]  /*0130*/  BAR.SYNC.DEFER_BLOCKING 0x0 ;  /* 0x0000000000007b1d */ /* 0x000fe20000010000 */
[----:B-1----:R-:W-:-:S13]  /*0140*/  ISETP.GE.U32.AND P0, PT, R0, UR4, PT ;  /* 0x0000000400007c0c */ /* 0x002fda000bf06070 */
[----:B0-234-:R-:W-:Y:S05]  /*0150*/  @P0 BRA `(.L_x_1) ;  /* 0x0000000800a80947 */ /* 0x01dfea0003800000 */
[----:B------:R-:W0:Y:S08]  /*0160*/  LDC.64 R14, c[0x0][0x380] ;  /* 0x0000e000ff0e7b82 */ /* 0x000e300000000a00 */
[----:B------:R-:W1:Y:S08]  /*0170*/  LDC R8, c[0x3][0x78] ;  /* 0x00c01e00ff087b82 */ /* 0x000e700000000800 */
[----:B------:R-:W2:Y:S01]  /*0180*/  LDC R9, c[0x3][0x7c] ;  /* 0x00c01f00ff097b82 */ /* 0x000ea20000000800 */
[----:B0-----:R-:W-:-:S07]  /*0190*/  IMAD.WIDE.U32 R14, R0, 0x24, R14 ;  /* 0x00000024000e7825 */ /* 0x001fce00078e000e */
[----:B------:R-:W0:Y:S01]  /*01a0*/  LDC R11, c[0x3][0x74] ;  /* 0x00c01d00ff0b7b82 */ /* 0x000e220000000800 */
[----:B------:R3:W5:Y:S04]  /*01b0*/  LDG.E.CONSTANT R5, desc[UR6][R14.64] ;  /* 0x000000060e057981 */ /* 0x000768000c1e9900 */
[----:B------:R3:W5:Y:S03]  /*01c0*/  LDG.E.CONSTANT R6, desc[UR6][R14.64+0x4] ;  /* 0x000004060e067981 */ /* 0x000766000c1e9900 */
[----:B------:R-:W4:Y:S01]  /*01d0*/  LDC R10, c[0x3][0x70] ;  /* 0x00c01c00ff0a7b82 */ /* 0x000f220000000800 */
[----:B------:R3:W5:Y:S04]  /*01e0*/  LDG.E.CONSTANT R7, desc[UR6][R14.64+0x8] ;  /* 0x000008060e077981 */ /* 0x000768000c1e9900 */
[----:B------:R3:W5:Y:S03]  /*01f0*/  LDG.E.CONSTANT R18, desc[UR6][R14.64+0xc] ;  /* 0x00000c060e127981 */ /* 0x000766000c1e9900 */
[----:B------:R-:W0:Y:S01]  /*0200*/  LDC R13, c[0x3][0x6c] ;  /* 0x00c01b00ff0d7b82 */ /* 0x000e220000000800 */
[----:B------:R3:W5:Y:S04]  /*0210*/  LDG.E.CONSTANT R17, desc[UR6][R14.64+0x10] ;  /* 0x000010060e117981 */ /* 0x000768000c1e9900 */
[----:B------:R3:W5:Y:S03]  /*0220*/  LDG.E.CONSTANT R16, desc[UR6][R14.64+0x14] ;  /* 0x000014060e107981 */ /* 0x000766000c1e9900 */
[----:B------:R-:W0:Y:S01]  /*0230*/  LDC R4, c[0x3][0x68] ;  /* 0x00c01a00ff047b82 */ /* 0x000e220000000800 */
[----:B------:R3:W5:Y:S04]  /*0240*/  LDG.E.CONSTANT R3, desc[UR6][R14.64+0x18] ;  /* 0x000018060e037981 */ /* 0x000768000c1e9900 */
[----:B------:R3:W5:Y:S01]  /*0250*/  LDG.E.CONSTANT R2, desc[UR6][R14.64+0x1c] ;  /* 0x00001c060e027981 */ /* 0x000762000c1e9900 */
[----:B-12---:R-:W-:Y:S01]  /*0260*/  BSSY.RECONVERGENT B1, `(.L_x_2) ;  /* 0x000003c000017945 */ /* 0x006fe20003800200 */
.L_x_6:
[----:B-----5:R-:W-:Y:S01]  /*0270*/  ISETP.GT.U32.AND P0, PT, R2, R9, PT ;  /* 0x000000090200720c */ /* 0x020fe20003f04070 */
[----:B------:R-:W-:-:S12]  /*0280*/  BSSY.RELIABLE B2, `(.L_x_3) ;  /* 0x0000021000027945 */ /* 0x000fd80003800100 */
[----:B------:R-:W-:Y:S05]  /*0290*/  @P0 BRA `(.L_x_4) ;  /* 0x00000000007c0947 */ /* 0x000fea0003800000 */
[----:B------:R-:W-:-:S13]  /*02a0*/  ISETP.GE.U32.AND P0, PT, R2, R9, PT ;  /* 0x000000090200720c */ /* 0x000fda0003f06070 */
[----:B------:R-:W-:Y:S05]  /*02b0*/  @!P0 BREAK.RELIABLE B2 ;  /* 0x0000000000028942 */ /* 0x000fea0003800100 */
[----:B------:R-:W-:Y:S05]  /*02c0*/  @!P0 BRA `(.L_x_5) ;  /* 0x0000000000d48947 */ /* 0x000fea0003800000 */
[----:B------:R-:W-:-:S13]  /*02d0*/  ISETP.GT.U32.AND P0, PT, R3, R8, PT ;  /* 0x000000080300720c */ /* 0x000fda0003f04070 */
[----:B------:R-:W-:Y:S05]  /*02e0*/  @P0 BRA `(.L_x_4) ;  /* 0x0000000000680947 */ /* 0x000fea0003800000 */
[----:B------:R-:W-:-:S13]  /*02f0*/  ISETP.GE.U32.AND P0, PT, R3, R8, PT ;  /* 0x000000080300720c */ /* 0x000fda0003f06070 */
[----:B------:R-:W-:Y:S05]  /*0300*/  @!P0 BREAK.RELIABLE B2 ;  /* 0x0000000000028942 */ /* 0x000fea0003800100 */
[----:B------:R-:W-:Y:S05]  /*0310*/  @!P0 BRA `(.L_x_5) ;  /* 0x0000000000c08947 */ /* 0x000fea0003800000 */
[----:B0-----:R-:W-:-:S13]  /*0320*/  ISETP.GT.U32.AND P0, PT, R16, R11, PT ;  /* 0x0000000b1000720c */ /* 0x001fda0003f04070 */
[----:B------:R-:W-:Y:S05]  /*0330*/  @P0 BRA `(.L_x_4) ;  /* 0x0000000000540947 */ /* 0x000fea0003800000 */
[----:B------:R-:W-:-:S13]  /*0340*/  ISETP.GE.U32.AND P0, PT, R16, R11, PT ;  /* 0x0000000b1000720c */ /* 0x000fda0003f06070 */
[----:B------:R-:W-:Y:S05]  /*0350*/  @!P0 BREAK.RELIABLE B2 ;  /* 0x0000000000028942 */ /* 0x000fea0003800100 */
[----:B------:R-:W-:Y:S05]  /*0360*/  @!P0 BRA `(.L_x_5) ;  /* 0x0000000000ac8947 */ /* 0x000fea0003800000 */
[----:B----4-:R-:W-:-:S13]  /*0370*/  ISETP.GT.U32.AND P0, PT, R17, R10, PT ;  /* 0x0000000a1100720c */ /* 0x010fda0003f04070 */
        /* <DEDUP_REMOVED lines=9> */
[----:B------:R-:W-:-:S13]  /*0410*/  ISETP.GT.U32.AND P0, PT, R7, R4, PT ;  /* 0x000000040700720c */ /* 0x000fda0003f04070 */
[----:B------:R-:W-:Y:S05]  /*0420*/  @P0 BRA `(.L_x_4) ;  /* 0x0000000000180947 */ /* 0x000fea0003800000 */
[----:B------:R-:W-:-:S04]  /*0430*/  ISETP.GE.U32.AND P0, PT, R5, UR8, PT ;  /* 0x0000000805007c0c */ /* 0x000fc8000bf06070 */
[----:B------:R-:W-:-:S04]  /*0440*/  ISETP.LT.U32.OR P0, PT, R6, UR9, !P0 ;  /* 0x0000000906007c0c */ /* 0x000fc8000c701470 */
[----:B------:R-:W-:-:S04]  /*0450*/  ISETP.LE.U32.AND P0, PT, R6, UR9, P0 ;  /* 0x0000000906007c0c */ /* 0x000fc80008703070 */
[----:B------:R-:W-:-:S13]  /*0460*/  ISETP.LT.U32.OR P0, PT, R7, R4, P0 ;  /* 0x000000040700720c */ /* 0x000fda0000701470 */
[----:B------:R-:W-:Y:S05]  /*0470*/  @P0 BREAK.RELIABLE B2 ;  /* 0x0000000000020942 */ /* 0x000fea0003800100 */
[----:B------:R-:W-:Y:S05]  /*0480*/  @P0 BRA `(.L_x_5) ;  /* 0x0000000000640947 */ /* 0x000fea0003800000 */
.L_x_4:
[----:B------:R-:W-:Y:S05]  /*0490*/  BSYNC.RELIABLE B2 ;  /* 0x0000000000027941 */ /* 0x000fea0003800100 */
.L_x_3:
[----:B------:R-:W-:Y:S01]  /*04a0*/  IADD3 R5, P0, PT, R5, -UR12, RZ ;  /* 0x8000000c05057c10 */ /* 0x000fe2000ff1e0ff */
[----:B---3--:R-:W-:-:S04]  /*04b0*/  IMAD.MOV.U32 R14, RZ, RZ, -0x1 ;  /* 0xffffffffff0e7424 */ /* 0x008fc800078e00ff */
[----:B------:R-:W-:-:S05]  /*04c0*/  IMAD.X R15, RZ, RZ, -0x1, P0 ;  /* 0xffffffffff0f7424 */ /* 0x000fca00000e06ff */
[----:B------:R-:W-:-:S04]  /*04d0*/  SHF.R.U32.HI R15, RZ, 0x1f, R15 ;  /* 0x0000001fff0f7819 */ /* 0x000fc8000001160f */
[----:B------:R-:W-:-:S04]  /*04e0*/  IADD3 R6, P0, P1, R6, -UR13, -R15 ;  /* 0x8000000d06067c10 */ /* 0x000fc8000f91e80f */
[----:B------:R-:W-:-:S04]  /*04f0*/  IADD3.X R12, PT, PT, RZ, -0x1, R14, P0, P1 ;  /* 0xffffffffff0c7810 */ /* 0x000fc800007e240e */
        /* <DEDUP_REMOVED lines=16> */
[----:B------:R-:W-:Y:S01]  /*0600*/  IADD3 R2, PT, PT, R2, -R9, -R12 ;  /* 0x8000000902027210 */ /* 0x000fe20007ffe80c */
[----:B------:R-:W-:Y:S06]  /*0610*/  BRA `(.L_x_6) ;  /* 0xfffffffc00147947 */ /* 0x000fec000383ffff */
.L_x_5:
[----:B------:R-:W-:Y:S05]  /*0620*/  BSYNC.RECONVERGENT B1 ;  /* 0x0000000000017941 */ /* 0x000fea0003800200 */
.L_x_2:
[----:B------:R-:W1:Y:S01]  /*0630*/  S2UR UR5, SR_CgaCtaId ;  /* 0x00000000000579c3 */ /* 0x000e620000008800 */
[----:B------:R-:W-:Y:S01]  /*0640*/  UMOV UR4, 0x400 ;  /* 0x0000040000047882 */ /* 0x000fe20000000000 */
[----:B------:R-:W-:Y:S01]  /*0650*/  BSSY.RECONVERGENT B1, `(.L_x_7) ;  /* 0x0000055000017945 */ /* 0x000fe20003800200 */
[----:B-1----:R-:W-:-:S09]  /*0660*/  ULEA UR4, UR5, UR4, 0x18 ;  /* 0x0000000405047291 */ /* 0x002fd2000f8ec0ff */
[----:B0---4-:R-:W0:Y:S04]  /*0670*/  LDS.128 R8, [UR4] ;  /* 0x00000004ff087984 */ /* 0x011e280008000c00 */
[----:B---3--:R-:W1:Y:S01]  /*0680*/  LDS.128 R12, [UR4+0x10] ;  /* 0x00001004ff0c7984 */ /* 0x008e620008000c00 */
[----:B0-----:R-:W-:-:S05]  /*0690*/  IMAD.IADD R4, R8, 0x1, R5 ;  /* 0x0000000108047824 */ /* 0x001fca00078e0205 */
[----:B------:R-:W-:-:S04]  /*06a0*/  ISETP.GE.U32.AND P0, PT, R4, R8, PT ;  /* 0x000000080400720c */ /* 0x000fc80003f06070 */
[----:B------:R-:W-:-:S04]  /*06b0*/  SEL R5, RZ, 0x1, P0 ;  /* 0x00000001ff057807 */ /* 0x000fc80000000000 */
[----:B------:R-:W-:Y:S02]  /*06c0*/  IADD3 R5, P0, P1, R6, R5, R9 ;  /* 0x0000000506057210 */ /* 0x000fe4000791e009 */
[----:B------:R-:W0:Y:S02]  /*06d0*/  LDC R9, c[0x3][0x78] ;  /* 0x00c01e00ff097b82 */ /* 0x000e240000000800 */
[----:B------:R-:W-:-:S04]  /*06e0*/  IADD3.X R6, PT, PT, RZ, RZ, RZ, P0, P1 ;  /* 0x000000ffff067210 */ /* 0x000fc800007e24ff */
[----:B------:R-:W-:Y:S02]  /*06f0*/  IADD3 R6, P0, P1, R7, R6, R10 ;  /* 0x0000000607067210 */ /* 0x000fe4000791e00a */
[----:B------:R-:W2:Y:S02]  /*0700*/  LDC R10, c[0x3][0x74] ;  /* 0x00c01d00ff0a7b82 */ /* 0x000ea40000000800 */
[----:B------:R-:W-:-:S04]  /*0710*/  IADD3.X R7, PT, PT, RZ, RZ, RZ, P0, P1 ;  /* 0x000000ffff077210 */ /* 0x000fc800007e24ff */
[----:B------:R-:W-:Y:S02]  /*0720*/  IADD3 R7, P0, P1, R18, R7, R11 ;  /* 0x0000000712077210 */ /* 0x000fe4000791e00b */
[----:B------:R-:W3:Y:S02]  /*0730*/  LDC R11, c[0x3][0x70] ;  /* 0x00c01c00ff0b7b82 */ /* 0x000ee40000000800 */
[----:B------:R-:W-:-:S04]  /*0740*/  IADD3.X R8, PT, PT, RZ, RZ, RZ, P0, P1 ;  /* 0x000000ffff087210 */ /* 0x000fc800007e24ff */
[----:B-1----:R-:W-:Y:S02]  /*0750*/  IADD3 R12, P0, P1, R17, R8, R12 ;  /* 0x00000008110c7210 */ /* 0x002fe4000791e00c */
[----:B------:R-:W1:Y:S02]  /*0760*/  LDC R8, c[0x3][0x7c] ;  /* 0x00c01f00ff087b82 */ /* 0x000e640000000800 */
[----:B------:R-:W-:-:S04]  /*0770*/  IADD3.X R19, PT, PT, RZ, RZ, RZ, P0, P1 ;  /* 0x000000ffff137210 */ /* 0x000fc800007e24ff */
[----:B------:R-:W-:Y:S02]  /*0780*/  IADD3 R13, P0, P1, R16, R19, R13 ;  /* 0x00000013100d7210 */ /* 0x000fe4000791e00d */
[----:B------:R-:W4:Y:S02]  /*0790*/  LDC R18, c[0x3][0x6c] ;  /* 0x00c01b00ff127b82 */ /* 0x000f240000000800 */
[----:B------:R-:W-:-:S04]  /*07a0*/  IADD3.X R16, PT, PT, RZ, RZ, RZ, P0, P1 ;  /* 0x000000ffff107210 */ /* 0x000fc800007e24ff */
[----:B------:R-:W-:Y:S02]  /*07b0*/  IADD3 R14, P0, P1, R3, R16, R14 ;  /* 0x00000010030e7210 */ /* 0x000fe4000791e00e */
[----:B------:R-:W0:Y:S02]  /*07c0*/  LDC R17, c[0x3][0x68] ;  /* 0x00c01a00ff117b82 */ /* 0x000e240000000800 */
[----:B------:R-:W-:-:S04]  /*07d0*/  IADD3.X R3, PT, PT, RZ, RZ, RZ, P0, P1 ;  /* 0x000000ffff037210 */ /* 0x000fc800007e24ff */
[----:B------:R-:W-:-:S07]  /*07e0*/  IADD3 R15, PT, PT, R2, R15, R3 ;  /* 0x0000000f020f7210 */ /* 0x000fce0007ffe003 */
.L_x_11:
[----:B-1----:R-:W-:Y:S01]  /*07f0*/  ISETP.GT.U32.AND P0, PT, R15, R8, PT ;  /* 0x000000080f00720c */ /* 0x002fe20003f04070 */
[----:B------:R-:W-:-:S12]  /*0800*/  BSSY.RELIABLE B2, `(.L_x_8) ;  /* 0x0000021000027945 */ /* 0x000fd80003800100 */
[----:B------:R-:W-:Y:S05]  /*0810*/  @P0 BRA `(.L_x_9) ;  /* 0x00000000007c0947 */ /* 0x000fea0003800000 */
[----:B------:R-:W-:-:S13]  /*0820*/  ISETP.GE.U32.AND P0, PT, R15, R8, PT ;  /* 0x000000080f00720c */ /* 0x000fda0003f06070 */
[----:B------:R-:W-:Y:S05]  /*0830*/  @!P0 BREAK.RELIABLE B2 ;  /* 0x0000000000028942 */ /* 0x000fea0003800100 */
[----:B------:R-:W-:Y:S05]  /*0840*/  @!P0 BRA `(.L_x_10) ;  /* 0x0000000000d48947 */ /* 0x000fea0003800000 */
[----:B0-----:R-:W-:-:S13]  /*0850*/  ISETP.LE.U32.AND P0, PT, R14, R9, PT ;  /* 0x000000090e00720c */ /* 0x001fda0003f03070 */
[----:B------:R-:W-:Y:S05]  /*0860*/  @!P0 BRA `(.L_x_9) ;  /* 0x0000000000688947 */ /* 0x000fea0003800000 */
[----:B------:R-:W-:-:S13]  /*0870*/  ISETP.LT.U32.AND P0, PT, R14, R9, PT ;  /* 0x000000090e00720c */ /* 0x000fda0003f01070 */
[----:B------:R-:W-:Y:S05]  /*0880*/  @P0 BREAK.RELIABLE B2 ;  /* 0x0000000000020942 */ /* 0x000fea0003800100 */
[----:B------:R-:W-:Y:S05]  /*0890*/  @P0 BRA `(.L_x_10) ;  /* 0x0000000000c00947 */ /* 0x000fea0003800000 */
[----:B--2---:R-:W-:-:S13]  /*08a0*/  ISETP.LE.U32.AND P0, PT, R13, R10, PT ;  /* 0x0000000a0d00720c */ /* 0x004fda0003f03070 */
[----:B------:R-:W-:Y:S05]  /*08b0*/  @!P0 BRA `(.L_x_9) ;  /* 0x0000000000548947 */ /* 0x000fea0003800000 */
[----:B------:R-:W-:-:S13]  /*08c0*/  ISETP.LT.U32.AND P0, PT, R13, R10, PT ;  /* 0x0000000a0d00720c */ /* 0x000fda0003f01070 */
[----:B------:R-:W-:Y:S05]  /*08d0*/  @P0 BREAK.RELIABLE B2 ;  /* 0x0000000000020942 */ /* 0x000fea0003800100 */
[----:B------:R-:W-:Y:S05]  /*08e0*/  @P0 BRA `(.L_x_10) ;  /* 0x0000000000ac0947 */ /* 0x000fea0003800000 */
[----:B---3--:R-:W-:-:S13]  /*08f0*/  ISETP.GT.U32.AND P0, PT, R12, R11, PT ;  /* 0x0000000b0c00720c */ /* 0x008fda0003f04070 */
        /* <DEDUP_REMOVED lines=9> */
[----:B------:R-:W-:-:S13]  /*0990*/  ISETP.LE.U32.AND P0, PT, R6, R17, PT ;  /* 0x000000110600720c */ /* 0x000fda0003f03070 */
[----:B------:R-:W-:Y:S05]  /*09a0*/  @!P0 BRA `(.L_x_9) ;  /* 0x0000000000188947 */ /* 0x000fea0003800000 */
[----:B------:R-:W-:-:S04]  /*09b0*/  ISETP.GE.U32.AND P0, PT, R4, UR18, PT ;  /* 0x0000001204007c0c */ /* 0x000fc8000bf06070 */
[----:B------:R-:W-:-:S04]  /*09c0*/  ISETP.LT.U32.OR P0, PT, R5, UR19, !P0 ;  /* 0x0000001305007c0c */ /* 0x000fc8000c701470 */
[----:B------:R-:W-:-:S04]  /*09d0*/  ISETP.LE.U32.AND P0, PT, R5, UR19, P0 ;  /* 0x0000001305007c0c */ /* 0x000fc80008703070 */
[----:B------:R-:W-:-:S13]  /*09e0*/  ISETP.LT.U32.OR P0, PT, R6, R17, P0 ;  /* 0x000000110600720c */ /* 0x000fda0000701470 */
[----:B------:R-:W-:Y:S05]  /*09f0*/  @P0 BREAK.RELIABLE B2 ;  /* 0x0000000000020942 */ /* 0x000fea0003800100 */
[----:B------:R-:W-:Y:S05]  /*0a00*/  @P0 BRA `(.L_x_10) ;  /* 0x0000000000640947 */ /* 0x000fea0003800000 */
.L_x_9:
[----:B------:R-:W-:Y:S05]  /*0a10*/  BSYNC.RELIABLE B2 ;  /* 0x0000000000027941 */ /* 0x000fea0003800100 */
.L_x_8:
[----:B------:R-:W-:Y:S01]  /*0a20*/  IADD3 R4, P0, PT, R4, -UR20, RZ ;  /* 0x8000001404047c10 */ /* 0x000fe2000ff1e0ff */
[----:B------:R-:W-:-:S04]  /*0a30*/  IMAD.MOV.U32 R16, RZ, RZ, -0x1 ;  /* 0xffffffffff107424 */ /* 0x000fc800078e00ff */
        /* <DEDUP_REMOVED lines=22> */
.L_x_10:
[----:B------:R-:W-:Y:S05]  /*0ba0*/  BSYNC.RECONVERGENT B1 ;  /* 0x0000000000017941 */ /* 0x000fea0003800200 */
.L_x_7:
[----:B------:R-:W1:Y:S01]  /*0bb0*/  S2UR UR5, SR_CgaCtaId ;  /* 0x00000000000579c3 */ /* 0x000e620000008800 */
[----:B------:R-:W-:Y:S02]  /*0bc0*/  UMOV UR4, 0x400 ;  /* 0x0000040000047882 */ /* 0x000fe40000000000 */
[----:B-1----:R-:W-:-:S09]  /*0bd0*/  ULEA UR4, UR5, UR4, 0x18 ;  /* 0x0000000405047291 */ /* 0x002fd2000f8ec0ff */
[----:B------:R1:W-:Y:S04]  /*0be0*/  STS.128 [UR4], R4 ;  /* 0x00000004ff007988 */ /* 0x0003e80008000c04 */
[----:B------:R1:W-:Y:S02]  /*0bf0*/  STS.128 [UR4+0x10], R12 ;  /* 0x0000100cff007988 */ /* 0x0003e40008000c04 */
.L_x_1:
[----:B------:R-:W-:Y:S05]  /*0c00*/  BSYNC.RECONVERGENT B0 ;  /* 0x0000000000007941 */ /* 0x000fea0003800200 */
.L_x_0:
[----:B------:R-:W-:Y:S05]  /*0c10*/  WARPSYNC.ALL ;  /* 0x0000000000007948 */ /* 0x000fea0003800000 */
[----:B------:R-:W-:Y:S01]  /*0c20*/  BAR.SYNC.DEFER_BLOCKING 0x0 ;  /* 0x0000000000007b1d */ /* 0x000fe20000010000 */
[----:B------:R-:W-:-:S13]  /*0c30*/  ISETP.NE.AND P0, PT, R0, RZ, PT ;  /* 0x000000ff0000720c */ /* 0x000fda0003f05270 */
[----:B------:R-:W-:Y:S05]  /*0c40*/  @P0 EXIT ;  /* 0x000000000000094d */ /* 0x000fea0003800000 */
[----:B------:R-:W5:Y:S01]  /*0c50*/  S2UR UR5, SR_CgaCtaId ;  /* 0x00000000000579c3 */ /* 0x000f620000008800 */
[----:B------:R-:W-:-:S07]  /*0c60*/  UMOV UR4, 0x400 ;  /* 0x0000040000047882 */ /* 0x000fce0000000000 */
[----:B------:R-:W4:Y:S01]  /*0c70*/  LDC.64 R2, c[0x0][0x398] ;  /* 0x0000e600ff027b82 */ /* 0x000f220000000a00 */
[----:B-----5:R-:W-:-:S09]  /*0c80*/  ULEA UR4, UR5, UR4, 0x18 ;  /* 0x0000000405047291 */ /* 0x020fd2000f8ec0ff */
[----:B-1----:R-:W4:Y:S04]  /*0c90*/  LDS.128 R4, [UR4] ;  /* 0x00000004ff047984 */ /* 0x002f280008000c00 */
[----:B0-23--:R-:W0:Y:S04]  /*0ca0*/  LDS.128 R8, [UR4+0x10] ;  /* 0x00001004ff087984 */ /* 0x00de280008000c00 */
[----:B----4-:R-:W-:Y:S04]  /*0cb0*/  STG.E desc[UR6][R2.64], R4 ;  /* 0x0000000402007986 */ /* 0x010fe8000c101906 */
[----:B------:R-:W-:Y:S04]  /*0cc0*/  STG.E desc[UR6][R2.64+0x4], R5 ;  /* 0x0000040502007986 */ /* 0x000fe8000c101906 */
[----:B------:R-:W-:Y:S04]  /*0cd0*/  STG.E desc[UR6][R2.64+0x8], R6 ;  /* 0x0000080602007986 */ /* 0x000fe8000c101906 */
[----:B------:R-:W-:Y:S04]  /*0ce0*/  STG.E desc[UR6][R2.64+0xc], R7 ;  /* 0x00000c0702007986 */ /* 0x000fe8000c101906 */
[----:B0-----:R-:W-:Y:S04]  /*0cf0*/  STG.E desc[UR6][R2.64+0x10], R8 ;  /* 0x0000100802007986 */ /* 0x001fe8000c101906 */
[----:B------:R-:W-:Y:S04]  /*0d00*/  STG.E desc[UR6][R2.64+0x14], R9 ;  /* 0x0000140902007986 */ /* 0x000fe8000c101906 */
[----:B------:R-:W-:Y:S04]  /*0d10*/  STG.E desc[UR6][R2.64+0x18], R10 ;  /* 0x0000180a02007986 */ /* 0x000fe8000c101906 */
[----:B------:R-:W-:Y:S01]  /*0d20*/  STG.E desc[UR6][R2.64+0x1c], R11 ;  /* 0x00001c0b02007986 */ /* 0x000fe2000c101906 */
[----:B------:R-:W-:Y:S05]  /*0d30*/  EXIT ;  /* 0x000000000000794d */ /* 0x000fea0003800000 */
.L_x_12:
[----:B------:R-:W-:-:S00]  /*0d40*/  BRA `(.L_x_12) ;  /* 0xfffffffc00fc7947 */ /* 0x000fc0000383ffff */
[----:B------:R-:W-:-:S00]  /*0d50*/  NOP ;  /* 0x0000000000007918 */ /* 0x000fc00000000000 */
        /* <DEDUP_REMOVED lines=10> */
.L_x_49:


//--------------------- .text._ZN3lux4cuda5frost25frost_batch_verify_kernelEPKNS1_14FrostSignatureEPKNS1_11PointAffineEPKhPKjSB_jPb --------------------------
	.section	.text._ZN3lux4cuda5frost25frost_batch_verify_kernelEPKNS1_14FrostSignatureEPKNS1_11PointAffineEPKhPKjSB_jPb,"ax",@progbits
	.align	128
        .global         _ZN3lux4cuda5frost25frost_batch_verify_kernelEPKNS1_14FrostSignatureEPKNS1_11PointAffineEPKhPKjSB_jPb
        .type           _ZN3lux4cuda5frost25frost_batch_verify_kernelEPKNS1_14FrostSignatureEPKNS1_11PointAffineEPKhPKjSB_jPb,@function
        .size           _ZN3lux4cuda5frost25frost_batch_verify_kernelEPKNS1_14FrostSignatureEPKNS1_11PointAffineEPKhPKjSB_jPb,(.L_x_50 - _ZN3lux4cuda5frost25frost_batch_verify_kernelEPKNS1_14FrostSignatureEPKNS1_11PointAffineEPKhPKjSB_jPb)
        .other          _ZN3lux4cuda5frost25frost_batch_verify_kernelEPKNS1_14FrostSignatureEPKNS1_11PointAffineEPKhPKjSB_jPb,@"STO_CUDA_ENTRY STV_DEFAULT"
_ZN3lux4cuda5frost25frost_batch_verify_kernelEPKNS1_14FrostSignatureEPKNS1_11PointAffineEPKhPKjSB_jPb:
.text._ZN3lux4cuda5frost25frost_batch_verify_kernelEPKNS1_14FrostSignatureEPKNS1_11PointAffineEPKhPKjSB_jPb:
[----:B------:R-:W-:Y:S08]  /*0000*/  LDC R1, c[0x0][0x37c] ;  /* 0x0000df00ff017b82 */ /* 0x000ff00000000800 */
[----:B------:R-:W0:Y:S01]  /*0010*/  S2UR UR5, SR_CgaCtaId ;  /* 0x00000000000579c3 */ /* 0x000e220000008800 */
[----:B------:R-:W1:Y:S01]  /*0020*/  S2R R3, SR_TID.X ;  /* 0x0000000000037919 */ /* 0x000e620000002100 */
[----:B------:R-:W-:Y:S01]  /*0030*/  UMOV UR4, 0x400 ;  /* 0x0000040000047882 */ /* 0x000fe20000000000 */
[----:B------:R-:W-:Y:S01]  /*0040*/  IMAD.MOV.U32 R2, RZ, RZ, 0x1 ;  /* 0x00000001ff027424 */ /* 0x000fe200078e00ff */
[----:B0-----:R-:W-:Y:S01]  /*0050*/  ULEA UR4, UR5, UR4, 0x18 ;  /* 0x0000000405047291 */ /* 0x001fe2000f8ec0ff */
[----:B------:R-:W0:Y:S08]  /*0060*/  LDCU UR5, c[0x0][0x360] ;  /* 0x00006c00ff0577ac */ /* 0x000e300008000800 */
[----:B-1----:R1:W-:Y:S01]  /*0070*/  STS.U8 [R3+UR4], R2 ;  /* 0x0000000203007988 */ /* 0x0023e20008000004 */
[----:B------:R-:W-:Y:S01]  /*0080*/  VIADD R0, R3, UR4 ;  /* 0x0000000403007c36 */ /* 0x000fe20008000000 */
[----:B0-----:R-:W-:Y:S01]  /*0090*/  UISETP.GE.U32.AND UP0, UPT, UR5, 0x2, UPT ;  /* 0x000000020500788c */ /* 0x001fe2000bf06070 */
[----:B------:R-:W-:Y:S08]  /*00a0*/  BAR.SYNC.DEFER_BLOCKING 0x0 ;  /* 0x0000000000007b1d */ /* 0x000ff00000010000 */
[----:B-1----:R-:W-:Y:S05]  /*00b0*/  BRA.U !UP0, `(.L_x_13) ;  /* 0x00000001083c7547 */ /* 0x002fea000b800000 */
.L_x_16:
[----:B------:R-:W-:Y:S01]  /*00c0*/  USHF.R.U32.HI UR6, URZ, 0x1, UR5 ;  /* 0x00000001ff067899 */ /* 0x000fe20008011605 */
[----:B------:R-:W-:Y:S05]  /*00d0*/  BSSY.RECONVERGENT B0, `(.L_x_14) ;  /* 0x0000009000007945 */ /* 0x000fea0003800200 */
[----:B------:R-:W-:-:S13]  /*00e0*/  ISETP.GE.U32.AND P0, PT, R3, UR6, PT ;  /* 0x0000000603007c0c */ /* 0x000fda000bf06070 */
[----:B0-----:R-:W-:Y:S05]  /*00f0*/  @P0 BRA `(.L_x_15) ;  /* 0x0000000000180947 */ /* 0x001fea0003800000 */
[----:B------:R-:W0:Y:S02]  /*0100*/  LDS.U8 R2, [R3+UR4] ;  /* 0x0000000403027984 */ /* 0x000e240008000000 */
[----:B0-----:R-:W-:-:S13]  /*0110*/  ISETP.NE.AND P0, PT, R2, RZ, PT ;  /* 0x000000ff0200720c */ /* 0x001fda0003f05270 */
[----:B------:R-:W0:Y:S02]  /*0120*/  @P0 LDS.U8 R2, [R0+UR6] ;  /* 0x0000000600020984 */ /* 0x000e240008000000 */
[----:B0-----:R-:W-:-:S04]  /*0130*/  ISETP.NE.AND P0, PT, R2, RZ, P0 ;  /* 0x000000ff0200720c */ /* 0x001fc80000705270 */
[----:B------:R-:W-:-:S05]  /*0140*/  SEL R2, RZ, 0x1, !P0 ;  /* 0x00000001ff027807 */ /* 0x000fca0004000000 */
[----:B------:R0:W-:Y:S04]  /*0150*/  STS.U8 [R3+UR4], R2 ;  /* 0x0000000203007988 */ /* 0x0001e80008000004 */
.L_x_15:
[----:B------:R-:W-:Y:S05]  /*0160*/  BSYNC.RECONVERGENT B0 ;  /* 0x0000000000007941 */ /* 0x000fea0003800200 */
.L_x_14:
[----:B------:R-:W-:Y:S01]  /*0170*/  BAR.SYNC.DEFER_BLOCKING 0x0 ;  /* 0x0000000000007b1d */ /* 0x000fe20000010000 */
[----:B------:R-:W-:-:S05]  /*0180*/  UISETP.GT.U32.AND UP0, UPT, UR5, 0x3, UPT ;  /* 0x000000030500788c */ /* 0x000fca000bf04070 */
[----:B------:R-:W-:-:S04]  /*0190*/  UMOV UR5, UR6 ;  /* 0x0000000600057c82 */ /* 0x000fc80008000000 */
[----:B------:R-:W-:Y:S05]  /*01a0*/  BRA.U UP0, `(.L_x_16) ;  /* 0xfffffffd00c47547 */ /* 0x000fea000b83ffff */
.L_x_13:
[----:B------:R-:W-:-:S13]  /*01b0*/  ISETP.NE.AND P0, PT, R3, RZ, PT ;  /* 0x000000ff0300720c */ /* 0x000fda0003f05270 */
[----:B------:R-:W-:Y:S05]  /*01c0*/  @P0 EXIT ;  /* 0x000000000000094d */ /* 0x000fea0003800000 */
[----:B------:R-:W1:Y:S01]  /*01d0*/  S2UR UR5, SR_CgaCtaId ;  /* 0x00000000000579c3 */ /* 0x000e620000008800 */
[----:B------:R-:W-:-:S07]  /*01e0*/  UMOV UR4, 0x400 ;  /* 0x0000040000047882 */ /* 0x000fce0000000000 */
[----:B0-----:R-:W0:Y:S01]  /*01f0*/  LDC.64 R2, c[0x0][0x3b0] ;  /* 0x0000ec00ff027b82 */ /* 0x001e220000000a00 */
[----:B-1----:R-:W-:-:S09]  /*0200*/  ULEA UR4, UR5, UR4, 0x18 ;  /* 0x0000000405047291 */ /* 0x002fd2000f8ec0ff */
[----:B------:R-:W1:Y:S02]  /*0210*/  LDS.U8 R0, [UR4] ;  /* 0x00000004ff007984 */ /* 0x000e640008000000 */
[----:B------:R-:W0:Y:S01]  /*0220*/  LDCU.64 UR4, c[0x0][0x358] ;  /* 0x00006b00ff0477ac */ /* 0x000e220008000a00 */
[----:B-1----:R-:W-:-:S04]  /*0230*/  ISETP.NE.AND P0, PT, R0, RZ, PT ;  /* 0x000000ff0000720c */ /* 0x002fc80003f05270 */
[----:B------:R-:W-:-:S05]  /*0240*/  SEL R5, RZ, 0x1, !P0 ;  /* 0x00000001ff057807 */ /* 0x000fca0004000000 */
[----:B0-----:R-:W-:Y:S01]  /*0250*/  REDG.E.AND.STRONG.GPU desc[UR4][R2.64], R5 ;  /* 0x000000050200798e */ /* 0x001fe2000e92e104 */
[----:B------:R-:W-:Y:S05]  /*0260*/  EXIT ;  /* 0x000000000000794d */ /* 0x000fea0003800000 */
.L_x_17:
        /* <DEDUP_REMOVED lines=9> */
.L_x_50:


//--------------------- .text._ZN3lux4cuda5frost29frost_verify_signature_kernelEPKNS1_14FrostSignatureEPKNS1_11PointAffineEPKhjPb --------------------------
	.section	.text._ZN3lux4cuda5frost29frost_verify_signature_kernelEPKNS1_14FrostSignatureEPKNS1_11PointAffineEPKhjPb,"ax",@progbits
	.align	128
        .global         _ZN3lux4cuda5frost29frost_verify_signature_kernelEPKNS1_14FrostSignatureEPKNS1_11PointAffineEPKhjPb
        .type           _ZN3lux4cuda5frost29frost_verify_signature_kernelEPKNS1_14FrostSignatureEPKNS1_11PointAffineEPKhjPb,@function
        .size           _ZN3lux4cuda5frost29frost_verify_signature_kernelEPKNS1_14FrostSignatureEPKNS1_11PointAffineEPKhjPb,(.L_x_51 - _ZN3lux4cuda5frost29frost_verify_signature_kernelEPKNS1_14FrostSignatureEPKNS1_11PointAffineEPKhjPb)
        .other          _ZN3lux4cuda5frost29frost_verify_signature_kernelEPKNS1_14FrostSignatureEPKNS1_11PointAffineEPKhjPb,@"STO_CUDA_ENTRY STV_DEFAULT"
_ZN3lux4cuda5frost29frost_verify_signature_kernelEPKNS1_14FrostSignatureEPKNS1_11PointAffineEPKhjPb:
.text._ZN3lux4cuda5frost29frost_verify_signature_kernelEPKNS1_14FrostSignatureEPKNS1_11PointAffineEPKhjPb:
[----:B------:R-:W-:Y:S01]  /*0000*/  LDC R1, c[0x0][0x37c] ;  /* 0x0000df00ff017b82 */ /* 0x000fe20000000800 */
[----:B------:R-:W0:Y:S02]  /*0010*/  S2R R0, SR_TID.X ;  /* 0x0000000000007919 */ /* 0x000e240000002100 */
[----:B0-----:R-:W-:-:S13]  /*0020*/  ISETP.NE.AND P0, PT, R0, RZ, PT ;  /* 0x000000ff0000720c */ /* 0x001fda0003f05270 */
[----:B------:R-:W-:Y:S05]  /*0030*/  @P0 EXIT ;  /* 0x000000000000094d */ /* 0x000fea0003800000 */
[----:B------:R-:W0:Y:S01]  /*0040*/  LDC.64 R2, c[0x0][0x3a0] ;  /* 0x0000e800ff027b82 */ /* 0x000e220000000a00 */
[----:B------:R-:W0:Y:S01]  /*0050*/  LDCU.64 UR4, c[0x0][0x358] ;  /* 0x00006b00ff0477ac */ /* 0x000e220008000a00 */
[----:B------:R-:W-:-:S05]  /*0060*/  HFMA2 R0, -RZ, RZ, 0, 5.9604644775390625e-08 ;  /* 0x00000001ff007431 */ /* 0x000fca00000001ff */
[----:B0-----:R-:W-:Y:S01]  /*0070*/  STG.E.U8 desc[UR4][R2.64], R0 ;  /* 0x0000000002007986 */ /* 0x001fe2000c101104 */
[----:B------:R-:W-:Y:S05]  /*0080*/  EXIT ;  /* 0x000000000000794d */ /* 0x000fea0003800000 */
.L_x_18:
        /* <DEDUP_REMOVED lines=15> */
.L_x_51:


//--------------------- .text._ZN3lux4cuda5frost36frost_compute_binding_factors_kernelEPKhjPKNS1_20FrostNonceCommitmentEjPNS1_4U256E --------------------------
	.section	.text._ZN3lux4cuda5frost36frost_compute_binding_factors_kernelEPKhjPKNS1_20FrostNonceCommitmentEjPNS1_4U256E,"ax",@progbits
	.align	128
        .global         _ZN3lux4cuda5frost36frost_compute_binding_factors_kernelEPKhjPKNS1_20FrostNonceCommitmentEjPNS1_4U256E
        .type           _ZN3lux4cuda5frost36frost_compute_binding_factors_kernelEPKhjPKNS1_20FrostNonceCommitmentEjPNS1_4U256E,@function
        .size           _ZN3lux4cuda5frost36frost_compute_binding_factors_kernelEPKhjPKNS1_20FrostNonceCommitmentEjPNS1_4U256E,(.L_x_52 - _ZN3lux4cuda5frost36frost_compute_binding_factors_kernelEPKhjPKNS1_20FrostNonceCommitmentEjPNS1_4U256E)
        .other          _ZN3lux4cuda5frost36frost_compute_binding_factors_kernelEPKhjPKNS1_20FrostNonceCommitmentEjPNS1_4U256E,@"STO_CUDA_ENTRY STV_DEFAULT"
_ZN3lux4cuda5frost36frost_compute_binding_factors_kernelEPKhjPKNS1_20FrostNonceCommitmentEjPNS1_4U256E:
.text._ZN3lux4cuda5frost36frost_compute_binding_factors_kernelEPKhjPKNS1_20FrostNonceCommitmentEjPNS1_4U256E:
[----:B------:R-:W-:Y:S01]  /*0000*/  LDC R1, c[0x0][0x37c] ;  /* 0x0000df00ff017b82 */ /* 0x000fe20000000800 */
[----:B------:R-:W0:Y:S07]  /*0010*/  S2R R0, SR_TID.X ;  /* 0x0000000000007919 */ /* 0x000e2e0000002100 */
[----:B------:R-:W0:Y:S01]  /*0020*/  S2UR UR4, SR_CTAID.X ;  /* 0x00000000000479c3 */ /* 0x000e220000002500 */
[----:B------:R-:W1:Y:S07]  /*0030*/  LDCU UR5, c[0x0][0x398] ;  /* 0x00007300ff0577ac */ /* 0x000e6e0008000800 */
[----:B------:R-:W0:Y:S02]  /*0040*/  LDC R7, c[0x0][0x360] ;  /* 0x0000d800ff077b82 */ /* 0x000e240000000800 */
[----:B0-----:R-:W-:-:S05]  /*0050*/  IMAD R7, R7, UR4, R0 ;  /* 0x0000000407077c24 */ /* 0x001fca000f8e0200 */
[----:B-1----:R-:W-:-:S13]  /*0060*/  ISETP.GE.U32.AND P0, PT, R7, UR5, PT ;  /* 0x0000000507007c0c */ /* 0x002fda000bf06070 */
[----:B------:R-:W-:Y:S05]  /*0070*/  @P0 EXIT ;  /* 0x000000000000094d */ /* 0x000fea0003800000 */
[----:B------:R-:W0:Y:S01]  /*0080*/  LDC.64 R2, c[0x0][0x390] ;  /* 0x0000e400ff027b82 */ /* 0x000e220000000a00 */
[----:B------:R-:W1:Y:S07]  /*0090*/  LDCU.64 UR4, c[0x0][0x358] ;  /* 0x00006b00ff0477ac */ /* 0x000e6e0008000a00 */
[----:B------:R-:W2:Y:S01]  /*00a0*/  LDC.64 R4, c[0x0][0x3a0] ;  /* 0x0000e800ff047b82 */ /* 0x000ea20000000a00 */
[----:B0-----:R-:W-:-:S06]  /*00b0*/  IMAD.WIDE.U32 R2, R7, 0x84, R2 ;  /* 0x0000008407027825 */ /* 0x001fcc00078e0002 */
[----:B-1----:R-:W3:Y:S01]  /*00c0*/  LDG.E.CONSTANT R2, desc[UR4][R2.64+0x80] ;  /* 0x0000800402027981 */ /* 0x002ee2000c1e9900 */
[----:B--2---:R-:W-:-:S05]  /*00d0*/  IMAD.WIDE.U32 R4, R7, 0x20, R4 ;  /* 0x0000002007047825 */ /* 0x004fca00078e0004 */
[----:B------:R-:W-:Y:S04]  /*00e0*/  STG.E desc[UR4][R4.64+0x4], RZ ;  /* 0x000004ff04007986 */ /* 0x000fe8000c101904 */
[----:B------:R-:W-:Y:S04]  /*00f0*/  STG.E desc[UR4][R4.64+0x8], RZ ;  /* 0x000008ff04007986 */ /* 0x000fe8000c101904 */
[----:B------:R-:W-:Y:S04]  /*0100*/  STG.E desc[UR4][R4.64+0xc], RZ ;  /* 0x00000cff04007986 */ /* 0x000fe8000c101904 */
[----:B------:R-:W-:Y:S04]  /*0110*/  STG.E desc[UR4][R4.64+0x10], RZ ;  /* 0x000010ff04007986 */ /* 0x000fe8000c101904 */
[----:B------:R-:W-:Y:S04]  /*0120*/  STG.E desc[UR4][R4.64+0x14], RZ ;  /* 0x000014ff04007986 */ /* 0x000fe8000c101904 */
[----:B------:R-:W-:Y:S04]  /*0130*/  STG.E desc[UR4][R4.64+0x18], RZ ;  /* 0x000018ff04007986 */ /* 0x000fe8000c101904 */
[----:B------:R-:W-:Y:S01]  /*0140*/  STG.E desc[UR4][R4.64+0x1c], RZ ;  /* 0x00001cff04007986 */ /* 0x000fe2000c101904 */
[----:B---3--:R-:W-:-:S05]  /*0150*/  IADD3 R7, PT, PT, R2, 0x1, RZ ;  /* 0x0000000102077810 */ /* 0x008fca0007ffe0ff */
[----:B------:R-:W-:Y:S01]  /*0160*/  STG.E desc[UR4][R4.64], R7 ;  /* 0x0000000704007986 */ /* 0x000fe2000c101904 */
[----:B------:R-:W-:Y:S05]  /*0170*/  EXIT ;  /* 0x000000000000794d */ /* 0x000fea0003800000 */
.L_x_19:
        /* <DEDUP_REMOVED lines=16> */
.L_x_52:


//--------------------- .text._ZN3lux4cuda5frost31frost_verify_commitments_kernelEPKNS1_20FrostNonceCommitmentEPKNS1_4U256EjPKNS1_11PointAffineEPb --------------------------
	.section	.text._ZN3lux4cuda5frost31frost_verify_commitments_kernelEPKNS1_20FrostNonceCommitmentEPKNS1_4U256EjPKNS1_11PointAffineEPb,"ax",@progbits
	.align	128
        .global         _ZN3lux4cuda5frost31frost_verify_commitments_kernelEPKNS1_20FrostNonceCommitmentEPKNS1_4U256EjPKNS1_11PointAffineEPb
        .type           _ZN3lux4cuda5frost31frost_verify_commitments_kernelEPKNS1_20FrostNonceCommitmentEPKNS1_4U256EjPKNS1_11PointAffineEPb,@function
        .size           _ZN3lux4cuda5frost31frost_verify_commitments_kernelEPKNS1_20FrostNonceCommitmentEPKNS1_4U256EjPKNS1_11PointAffineEPb,(.L_x_53 - _ZN3lux4cuda5frost31frost_verify_commitments_kernelEPKNS1_20FrostNonceCommitmentEPKNS1_4U256EjPKNS1_11PointAffineEPb)
        .other          _ZN3lux4cuda5frost31frost_verify_commitments_kernelEPKNS1_20FrostNonceCommitmentEPKNS1_4U256EjPKNS1_11PointAffineEPb,@"STO_CUDA_ENTRY STV_DEFAULT"
_ZN3lux4cuda5frost31frost_verify_commitments_kernelEPKNS1_20FrostNonceCommitmentEPKNS1_4U256EjPKNS1_11PointAffineEPb:
.text._ZN3lux4cuda5frost31frost_verify_commitments_kernelEPKNS1_20FrostNonceCommitmentEPKNS1_4U256EjPKNS1_11PointAffineEPb:
[----:B------:R-:W-:Y:S08]  /*0000*/  LDC R1, c[0x0][0x37c] ;  /* 0x0000df00ff017b82 */ /* 0x000ff00000000800 */
[----:B------:R-:W-:Y:S06]  /*0010*/  BAR.SYNC.DEFER_BLOCKING 0x0 ;  /* 0x0000000000007b1d */ /* 0x000fec0000010000 */
[----:B------:R-:W0:Y:S02]  /*0020*/  S2R R0, SR_TID.X ;  /* 0x0000000000007919 */ /* 0x000e240000002100 */
[----:B------:R-:W-:Y:S01]  /*0030*/  BAR.SYNC.DEFER_BLOCKING 0x0 ;  /* 0x0000000000007b1d */ /* 0x000fe20000010000 */
[----:B0-----:R-:W-:-:S13]  /*0040*/  ISETP.NE.AND P0, PT, R0, RZ, PT ;  /* 0x000000ff0000720c */ /* 0x001fda0003f05270 */
[----:B------:R-:W-:Y:S05]  /*0050*/  @P0 EXIT ;  /* 0x000000000000094d */ /* 0x000fea0003800000 */
[----:B------:R-:W0:Y:S01]  /*0060*/  LDC.64 R2, c[0x0][0x3a0] ;  /* 0x0000e800ff027b82 */ /* 0x000e220000000a00 */
[----:B------:R-:W0:Y:S01]  /*0070*/  LDCU.64 UR4, c[0x0][0x358] ;  /* 0x00006b00ff0477ac */ /* 0x000e220008000a00 */
[----:B------:R-:W-:-:S05]  /*0080*/  HFMA2 R0, -RZ, RZ, 0, 5.9604644775390625e-08 ;  /* 0x00000001ff007431 */ /* 0x000fca00000001ff */
[----:B0-----:R-:W-:Y:S01]  /*0090*/  STG.E.U8 desc[UR4][R2.64], R0 ;  /* 0x0000000002007986 */ /* 0x001fe2000c101104 */
[----:B------:R-:W-:Y:S05]  /*00a0*/  EXIT ;  /* 0x000000000000794d */ /* 0x000fea0003800000 */
.L_x_20:
        /* <DEDUP_REMOVED lines=13> */
.L_x_53:


//--------------------- .text._ZN3lux4cuda5frost27frost_aggregate_sigs_kernelEPKNS1_15FrostPartialSigEPKjjPNS1_4U256E --------------------------
	.section	.text._ZN3lux4cuda5frost27frost_aggregate_sigs_kernelEPKNS1_15FrostPartialSigEPKjjPNS1_4U256E,"ax",@progbits
	.align	128
        .global         _ZN3lux4cuda5frost27frost_aggregate_sigs_kernelEPKNS1_15FrostPartialSigEPKjjPNS1_4U256E
        .type           _ZN3lux4cuda5frost27frost_aggregate_sigs_kernelEPKNS1_15FrostPartialSigEPKjjPNS1_4U256E,@function
        .size           _ZN3lux4cuda5frost27frost_aggregate_sigs_kernelEPKNS1_15FrostPartialSigEPKjjPNS1_4U256E,(.L_x_54 - _ZN3lux4cuda5frost27frost_aggregate_sigs_kernelEPKNS1_15FrostPartialSigEPKjjPNS1_4U256E)
        .other          _ZN3lux4cuda5frost27frost_aggregate_sigs_kernelEPKNS1_15FrostPartialSigEPKjjPNS1_4U256E,@"STO_CUDA_ENTRY STV_DEFAULT"
_ZN3lux4cuda5frost27frost_aggregate_sigs_kernelEPKNS1_15FrostPartialSigEPKjjPNS1_4U256E:
.text._ZN3lux4cuda5frost27frost_aggregate_sigs_kernelEPKNS1_15FrostPartialSigEPKjjPNS1_4U256E:
[----:B------:R-:W-:Y:S01]  /*0000*/  LDC R1, c[0x0][0x37c] ;  /* 0x0000df00ff017b82 */ /* 0x000fe20000000800 */
[----:B------:R-:W0:Y:S01]  /*0010*/  S2R R7, SR_TID.X ;  /* 0x0000000000077919 */ /* 0x000e220000002100 */
[----:B------:R-:W1:Y:S01]  /*0020*/  LDCU UR4, c[0x0][0x390] ;  /* 0x00007200ff0477ac */ /* 0x000e620008000800 */
[----:B------:R-:W-:-:S05]  /*0030*/  MOV R0, 0x400 ;  /* 0x0000040000007802 */ /* 0x000fca0000000f00 */
[----:B------:R-:W2:Y:S01]  /*0040*/  LDC.64 R2, c[0x0][0x380] ;  /* 0x0000e000ff027b82 */ /* 0x000ea20000000a00 */
[----:B------:R-:W3:Y:S01]  /*0050*/  S2R R5, SR_CgaCtaId ;  /* 0x0000000000057919 */ /* 0x000ee20000008800 */
[----:B------:R-:W4:Y:S01]  /*0060*/  LDCU.64 UR6, c[0x0][0x358] ;  /* 0x00006b00ff0677ac */ /* 0x000f220008000a00 */
[----:B------:R-:W-:Y:S01]  /*0070*/  BSSY.RECONVERGENT B1, `(.L_x_21) ;  /* 0x000017f000017945 */ /* 0x000fe20003800200 */
[----:B------:R-:W0:Y:S01]  /*0080*/  LDCU UR24, c[0x3][0x38] ;  /* 0x00c00700ff1877ac */ /* 0x000e220008000800 */
[----:B------:R-:W0:Y:S01]  /*0090*/  LDCU.64 UR20, c[0x3][0x20] ;  /* 0x00c00400ff1477ac */ /* 0x000e220008000a00 */
[----:B------:R-:W0:Y:S01]  /*00a0*/  LDCU.64 UR22, c[0x3][0x30] ;  /* 0x00c00600ff1677ac */ /* 0x000e220008000a00 */
[----:B------:R-:W0:Y:S02]  /*00b0*/  LDCU.128 UR8, c[0x3][0x20] ;  /* 0x00c00400ff0877ac */ /* 0x000e240008000c00 */
[C---:B0-----:R-:W-:Y:S01]  /*00c0*/  ISETP.NE.AND P0, PT, R7.reuse, RZ, PT ;  /* 0x000000ff0700720c */ /* 0x041fe20003f05270 */
[----:B--2---:R-:W-:-:S12]  /*00d0*/  IMAD.WIDE.U32 R2, R7, 0x24, R2 ;  /* 0x0000002407027825 */ /* 0x004fd800078e0002 */
[----:B---3--:R-:W-:Y:S01]  /*00e0*/  @!P0 LEA R4, R5, R0, 0x18 ;  /* 0x0000000005048211 */ /* 0x008fe200078ec0ff */
[----:B------:R-:W-:-:S04]  /*00f0*/  VIADD R0, R0, 0x20 ;  /* 0x0000002000007836 */ /* 0x000fc80000000000 */
[----:B------:R0:W-:Y:S01]  /*0100*/  @!P0 STS.128 [R4], RZ ;  /* 0x000000ff04008388 */ /* 0x0001e20000000c00 */
[----:B------:R-:W-:-:S03]  /*0110*/  LEA R0, R5, R0, 0x18 ;  /* 0x0000000005007211 */ /* 0x000fc600078ec0ff */
[----:B------:R0:W-:Y:S01]  /*0120*/  @!P0 STS.128 [R4+0x10], RZ ;  /* 0x000010ff04008388 */ /* 0x0001e20000000c00 */
[----:B------:R-:W-:Y:S01]  /*0130*/  BAR.SYNC.DEFER_BLOCKING 0x0 ;  /* 0x0000000000007b1d */ /* 0x000fe20000010000 */
[C---:B-1----:R-:W-:Y:S01]  /*0140*/  ISETP.GE.U32.AND P0, PT, R7.reuse, UR4, PT ;  /* 0x0000000407007c0c */ /* 0x042fe2000bf06070 */
[----:B------:R-:W-:-:S12]  /*0150*/  IMAD R12, R7, 0x20, R0 ;  /* 0x00000020070c7824 */ /* 0x000fd800078e0200 */
[----:B0---4-:R-:W-:Y:S05]  /*0160*/  @P0 BRA `(.L_x_22) ;  /* 0x0000001400bc0947 */ /* 0x011fea0003800000 */
[----:B------:R0:W5:Y:S01]  /*0170*/  LDG.E.CONSTANT R2, desc[UR6][R2.64+0x20] ;  /* 0x0000200602027981 */ /* 0x000162000c1e9900 */
[----:B------:R-:W-:Y:S01]  /*0180*/  IMAD.MOV.U32 R16, RZ, RZ, 0x1 ;  /* 0x00000001ff107424 */ /* 0x000fe200078e00ff */
[----:B------:R-:W-:Y:S01]  /*0190*/  CS2R R18, SRZ ;  /* 0x0000000000127805 */ /* 0x000fe2000001ff00 */
[----:B------:R-:W-:Y:S01]  /*01a0*/  IMAD.MOV.U32 R17, RZ, RZ, RZ ;  /* 0x000000ffff117224 */ /* 0x000fe200078e00ff */
[----:B------:R0:W-:Y:S01]  /*01b0*/  STS.128 [R12+0x10], RZ ;  /* 0x000010ff0c007388 */ /* 0x0001e20000000c00 */
[----:B------:R-:W-:Y:S01]  /*01c0*/  IMAD.MOV.U32 R0, RZ, RZ, RZ ;  /* 0x000000ffff007224 */ /* 0x000fe200078e00ff */
[----:B------:R-:W-:Y:S01]  /*01d0*/  CS2R R10, SRZ ;  /* 0x00000000000a7805 */ /* 0x000fe2000001ff00 */
[----:B------:R-:W-:Y:S01]  /*01e0*/  IMAD.MOV.U32 R4, RZ, RZ, 0x1 ;  /* 0x00000001ff047424 */ /* 0x000fe200078e00ff */
[----:B------:R0:W-:Y:S01]  /*01f0*/  STS.128 [R12], R16 ;  /* 0x000000100c007388 */ /* 0x0001e20000000c00 */
[----:B------:R-:W-:Y:S02]  /*0200*/  CS2R R8, SRZ ;  /* 0x0000000000087805 */ /* 0x000fe4000001ff00 */
[----:B------:R-:W-:Y:S01]  /*0210*/  CS2R R6, SRZ ;  /* 0x0000000000067805 */ /* 0x000fe2000001ff00 */
[----:B------:R-:W-:-:S07]  /*0220*/  IMAD.MOV.U32 R5, RZ, RZ, RZ ;  /* 0x000000ffff057224 */ /* 0x000fce00078e00ff */
.L_x_37:
[----:B01-3--:R-:W0:Y:S01]  /*0230*/  LDC.64 R12, c[0x0][0x388] ;  /* 0x0000e200ff0c7b82 */ /* 0x00be220000000a00 */
[----:B------:R-:W1:Y:S01]  /*0240*/  LDCU UR4, c[0x0][0x390] ;  /* 0x00007200ff0477ac */ /* 0x000e620008000800 */
[----:B0-----:R-:W-:-:S05]  /*0250*/  IMAD.WIDE.U32 R12, R0, 0x4, R12 ;  /* 0x00000004000c7825 */ /* 0x001fca00078e000c */
[----:B--2---:R-:W2:Y:S01]  /*0260*/  LDG.E.CONSTANT R3, desc[UR6][R12.64] ;  /* 0x000000060c037981 */ /* 0x004ea2000c1e9900 */
[----:B------:R-:W-:Y:S01]  /*0270*/  IADD3 R0, PT, PT, R0, 0x1, RZ ;  /* 0x0000000100007810 */ /* 0x000fe20007ffe0ff */
[----:B------:R-:W-:Y:S03]  /*0280*/  BSSY.RECONVERGENT B0, `(.L_x_23) ;  /* 0x000015c000007945 */ /* 0x000fe60003800200 */
[----:B-1----:R-:W-:Y:S02]  /*0290*/  ISETP.NE.AND P1, PT, R0, UR4, PT ;  /* 0x0000000400007c0c */ /* 0x002fe4000bf25270 */
[----:B--2--5:R-:W-:-:S13]  /*02a0*/  ISETP.NE.AND P0, PT, R3, R2, PT ;  /* 0x000000020300720c */ /* 0x024fda0003f05270 */
[----:B------:R-:W-:Y:S05]  /*02b0*/  @!P0 BRA `(.L_x_24) ;  /* 0x0000001400608947 */ /* 0x000fea0003800000 */
[----:B------:R-:W-:-:S04]  /*02c0*/  IMAD.WIDE.U32 R12, R3, R4, RZ ;  /* 0x00000004030c7225 */ /* 0x000fc800078e00ff */
[----:B------:R-:W-:Y:S01]  /*02d0*/  HFMA2 R21, -RZ, RZ, 0, 0 ;  /* 0x00000000ff157431 */ /* 0x000fe200000001ff */
[----:B------:R-:W-:Y:S01]  /*02e0*/  BSSY.RECONVERGENT B2, `(.L_x_25) ;  /* 0x0000037000027945 */ /* 0x000fe20003800200 */
[----:B------:R-:W-:Y:S01]  /*02f0*/  CS2R R30, SRZ ;  /* 0x00000000001e7805 */ /* 0x000fe2000001ff00 */
[----:B------:R-:W-:Y:S01]  /*0300*/  IMAD.MOV.U32 R14, RZ, RZ, R13 ;  /* 0x000000ffff0e7224 */ /* 0x000fe200078e000d */
[----:B------:R-:W-:Y:S01]  /*0310*/  CS2R R32, SRZ ;  /* 0x0000000000207805 */ /* 0x000fe2000001ff00 */
[----:B------:R-:W-:Y:S02]  /*0320*/  IMAD.MOV.U32 R15, RZ, RZ, RZ ;  /* 0x000000ffff0f7224 */ /* 0x000fe400078e00ff */
[----:B------:R-:W-:Y:S02]  /*0330*/  IMAD.MOV.U32 R17, RZ, RZ, RZ ;  /* 0x000000ffff117224 */ /* 0x000fe400078e00ff */
[----:B------:R-:W-:-:S04]  /*0340*/  IMAD.WIDE.U32 R14, R5, R3, R14 ;  /* 0x00000003050e7225 */ /* 0x000fc800078e000e */
[----:B------:R-:W-:Y:S02]  /*0350*/  IMAD.MOV.U32 R16, RZ, RZ, R15 ;  /* 0x000000ffff107224 */ /* 0x000fe400078e000f */
[----:B------:R-:W-:Y:S02]  /*0360*/  HFMA2 R15, -RZ, RZ, 0, 0 ;  /* 0x00000000ff0f7431 */ /* 0x000fe400000001ff */
[----:B------:R-:W-:Y:S02]  /*0370*/  IMAD.MOV.U32 R19, RZ, RZ, RZ ;  /* 0x000000ffff137224 */ /* 0x000fe400078e00ff */
[----:B------:R-:W-:-:S04]  /*0380*/  IMAD.WIDE.U32 R16, R6, R3, R16 ;  /* 0x0000000306107225 */ /* 0x000fc800078e0010 */
[----:B------:R-:W-:Y:S02]  /*0390*/  IMAD.MOV.U32 R18, RZ, RZ, R17 ;  /* 0x000000ffff127224 */ /* 0x000fe400078e0011 */
[----:B------:R-:W-:Y:S02]  /*03a0*/  IMAD.MOV.U32 R23, RZ, RZ, RZ ;  /* 0x000000ffff177224 */ /* 0x000fe400078e00ff */
[----:B------:R-:W-:-:S04]  /*03b0*/  IMAD.WIDE.U32 R18, R7, R3, R18 ;  /* 0x0000000307127225 */ /* 0x000fc800078e0012 */
[----:B------:R-:W-:Y:S02]  /*03c0*/  IMAD.MOV.U32 R20, RZ, RZ, R19 ;  /* 0x000000ffff147224 */ /* 0x000fe400078e0013 */
[----:B------:R-:W-:Y:S02]  /*03d0*/  IMAD.MOV.U32 R6, RZ, RZ, R16 ;  /* 0x000000ffff067224 */ /* 0x000fe400078e0010 */
[----:B------:R-:W-:-:S04]  /*03e0*/  IMAD.WIDE.U32 R20, R8, R3, R20 ;  /* 0x0000000308147225 */ /* 0x000fc800078e0014 */
[----:B------:R-:W-:Y:S02]  /*03f0*/  IMAD.MOV.U32 R22, RZ, RZ, R21 ;  /* 0x000000ffff167224 */ /* 0x000fe400078e0015 */
[----:B------:R-:W-:Y:S02]  /*0400*/  IMAD.MOV.U32 R17, RZ, RZ, RZ ;  /* 0x000000ffff117224 */ /* 0x000fe400078e00ff */
[----:B------:R-:W-:-:S04]  /*0410*/  IMAD.WIDE.U32 R22, R9, R3, R22 ;  /* 0x0000000309167225 */ /* 0x000fc800078e0016 */
[----:B------:R-:W-:Y:S02]  /*0420*/  IMAD.IADD R9, R3, 0x1, -R2 ;  /* 0x0000000103097824 */ /* 0x000fe400078e0a02 */
[----:B------:R-:W-:Y:S02]  /*0430*/  IMAD.MOV.U32 R16, RZ, RZ, R23 ;  /* 0x000000ffff107224 */ /* 0x000fe400078e0017 */
[----:B------:R-:W-:Y:S01]  /*0440*/  IMAD.MOV.U32 R4, RZ, RZ, R12 ;  /* 0x000000ffff047224 */ /* 0x000fe200078e000c */
[----:B------:R-:W-:Y:S01]  /*0450*/  ISETP.GT.AND P0, PT, R9, -0x1, PT ;  /* 0xffffffff0900780c */ /* 0x000fe20003f04270 */
[----:B------:R-:W-:-:S04]  /*0460*/  IMAD.WIDE.U32 R16, R10, R3, R16 ;  /* 0x000000030a107225 */ /* 0x000fc800078e0010 */
[----:B------:R-:W-:Y:S01]  /*0470*/  IMAD.MOV.U32 R8, RZ, RZ, R14 ;  /* 0x000000ffff087224 */ /* 0x000fe200078e000e */
[----:B------:R-:W-:Y:S01]  /*0480*/  MOV R14, R18 ;  /* 0x00000012000e7202 */ /* 0x000fe20000000f00 */
[----:B------:R-:W-:Y:S02]  /*0490*/  IMAD R11, R11, R3, R17 ;  /* 0x000000030b0b7224 */ /* 0x000fe400078e0211 */
[----:B------:R-:W-:Y:S02]  /*04a0*/  IMAD.MOV.U32 R12, RZ, RZ, R20 ;  /* 0x000000ffff0c7224 */ /* 0x000fe400078e0014 */
[----:B------:R-:W-:Y:S02]  /*04b0*/  IMAD.MOV.U32 R10, RZ, RZ, R22 ;  /* 0x000000ffff0a7224 */ /* 0x000fe400078e0016 */
[----:B------:R-:W-:Y:S02]  /*04c0*/  IMAD.MOV.U32 R37, RZ, RZ, RZ ;  /* 0x000000ffff257224 */ /* 0x000fe400078e00ff */
[----:B------:R-:W-:-:S02]  /*04d0*/  IMAD.MOV.U32 R21, RZ, RZ, RZ ;  /* 0x000000ffff157224 */ /* 0x000fc400078e00ff */
[----:B------:R-:W-:Y:S02]  /*04e0*/  IMAD.MOV.U32 R17, RZ, RZ, RZ ;  /* 0x000000ffff117224 */ /* 0x000fe400078e00ff */
[----:B------:R-:W-:Y:S02]  /*04f0*/  IMAD.MOV.U32 R35, RZ, RZ, RZ ;  /* 0x000000ffff237224 */ /* 0x000fe400078e00ff */
[----:B------:R-:W-:Y:S02]  /*0500*/  IMAD.MOV.U32 R3, RZ, RZ, RZ ;  /* 0x000000ffff037224 */ /* 0x000fe400078e00ff */
[----:B------:R-:W-:Y:S01]  /*0510*/  IMAD.MOV.U32 R5, RZ, RZ, RZ ;  /* 0x000000ffff057224 */ /* 0x000fe200078e00ff */
[----:B------:R-:W-:Y:S06]  /*0520*/  @P0 BRA `(.L_x_26) ;  /* 0x0000000000480947 */ /* 0x000fec0003800000 */
[----:B------:R-:W0:Y:S01]  /*0530*/  LDCU.128 UR12, c[0x3][0x20] ;  /* 0x00c00400ff0c77ac */ /* 0x000e220008000c00 */
[----:B------:R-:W-:Y:S01]  /*0540*/  IMAD.MOV R9, RZ, RZ, -R9 ;  /* 0x000000ffff097224 */ /* 0x000fe200078e0a09 */
[----:B------:R-:W1:Y:S04]  /*0550*/  LDCU.128 UR16, c[0x3][0x30] ;  /* 0x00c00600ff1077ac */ /* 0x000e680008000c00 */
[----:B0-----:R-:W-:-:S05]  /*0560*/  IADD3 R9, P0, PT, -R9, UR12, RZ ;  /* 0x0000000c09097c10 */ /* 0x001fca000ff1e1ff */
[----:B------:R-:W-:-:S05]  /*0570*/  IMAD.X R30, RZ, RZ, -0x1, P0 ;  /* 0xffffffffff1e7424 */ /* 0x000fca00000e06ff */
[----:B------:R-:W-:-:S04]  /*0580*/  LEA.HI.SX32 R5, P0, R30, UR13, 0x1 ;  /* 0x0000000d1e057c11 */ /* 0x000fc8000f810aff */
[----:B------:R-:W-:-:S04]  /*0590*/  LEA.HI.X.SX32 R30, R30, RZ, 0x1, P0 ;  /* 0x000000ff1e1e7211 */ /* 0x000fc800000f0eff */
[----:B------:R-:W-:-:S04]  /*05a0*/  LEA.HI.SX32 R3, P0, R30, UR14, 0x1 ;  /* 0x0000000e1e037c11 */ /* 0x000fc8000f810aff */
[----:B------:R-:W-:-:S04]  /*05b0*/  LEA.HI.X.SX32 R30, R30, RZ, 0x1, P0 ;  /* 0x000000ff1e1e7211 */ /* 0x000fc800000f0eff */
[----:B------:R-:W-:-:S04]  /*05c0*/  LEA.HI.SX32 R15, P0, R30, UR15, 0x1 ;  /* 0x0000000f1e0f7c11 */ /* 0x000fc8000f810aff */
[----:B------:R-:W-:-:S04]  /*05d0*/  LEA.HI.X.SX32 R30, R30, RZ, 0x1, P0 ;  /* 0x000000ff1e1e7211 */ /* 0x000fc800000f0eff */
[----:B-1----:R-:W-:-:S04]  /*05e0*/  LEA.HI.SX32 R17, P0, R30, UR16, 0x1 ;  /* 0x000000101e117c11 */ /* 0x002fc8000f810aff */
[----:B------:R-:W-:-:S04]  /*05f0*/  LEA.HI.X.SX32 R30, R30, RZ, 0x1, P0 ;  /* 0x000000ff1e1e7211 */ /* 0x000fc800000f0eff */
[----:B------:R-:W-:-:S04]  /*0600*/  LEA.HI.SX32 R33, P0, R30, UR17, 0x1 ;  /* 0x000000111e217c11 */ /* 0x000fc8000f810aff */
[----:B------:R-:W-:-:S04]  /*0610*/  LEA.HI.X.SX32 R30, R30, RZ, 0x1, P0 ;  /* 0x000000ff1e1e7211 */ /* 0x000fc800000f0eff */
[----:B------:R-:W-:-:S04]  /*0620*/  LEA.HI.SX32 R37, P0, R30, UR18, 0x1 ;  /* 0x000000121e257c11 */ /* 0x000fc8000f810aff */
[----:B------:R-:W-:-:S04]  /*0630*/  LEA.HI.X.SX32 R30, R30, RZ, 0x1, P0 ;  /* 0x000000ff1e1e7211 */ /* 0x000fc800000f0eff */
[----:B------:R-:W-:-:S07]  /*0640*/  LEA.HI.SX32 R30, R30, UR19, 0x1 ;  /* 0x000000131e1e7c11 */ /* 0x000fce000f8f0aff */
.L_x_26:
[----:B------:R-:W-:Y:S05]  /*0650*/  BSYNC.RECONVERGENT B2 ;  /* 0x0000000000027941 */ /* 0x000fea0003800200 */
.L_x_25:
[----:B------:R-:W-:Y:S01]  /*0660*/  BSSY.RECONVERGENT B2, `(.L_x_27) ;  /* 0x0000044000027945 */ /* 0x000fe20003800200 */
[----:B------:R-:W-:Y:S02]  /*0670*/  IMAD.MOV.U32 R7, RZ, RZ, RZ ;  /* 0x000000ffff077224 */ /* 0x000fe400078e00ff */
[----:B------:R-:W-:-:S07]  /*0680*/  IMAD.MOV.U32 R13, RZ, RZ, RZ ;  /* 0x000000ffff0d7224 */ /* 0x000fce00078e00ff */
.L_x_31:
[----:B------:R-:W0:Y:S01]  /*0690*/  LDC R18, c[0x3][0x3c] ;  /* 0x00c00f00ff127b82 */ /* 0x000e220000000800 */
[----:B------:R-:W-:Y:S01]  /*06a0*/  BSSY.RELIABLE B3, `(.L_x_28) ;  /* 0x0000027000037945 */ /* 0x000fe20003800100 */
[----:B0-----:R-:W-:-:S13]  /*06b0*/  ISETP.GT.U32.AND P0, PT, R11, R18, PT ;  /* 0x000000120b00720c */ /* 0x001fda0003f04070 */
[----:B------:R-:W-:Y:S05]  /*06c0*/  @P0 BRA `(.L_x_29) ;  /* 0x0000000000900947 */ /* 0x000fea0003800000 */
[----:B------:R-:W-:-:S13]  /*06d0*/  ISETP.GE.U32.AND P0, PT, R11, R18, PT ;  /* 0x000000120b00720c */ /* 0x000fda0003f06070 */
[----:B------:R-:W-:Y:S05]  /*06e0*/  @!P0 BREAK.RELIABLE B3 ;  /* 0x0000000000038942 */ /* 0x000fea0003800100 */
[----:B------:R-:W-:Y:S05]  /*06f0*/  @!P0 BRA `(.L_x_30) ;  /* 0x0000000000e88947 */ /* 0x000fea0003800000 */
[----:B------:R-:W0:Y:S02]  /*0700*/  LDC R19, c[0x3][0x38] ;  /* 0x00c00e00ff137b82 */ /* 0x000e240000000800 */
[----:B0-----:R-:W-:-:S13]  /*0710*/  ISETP.LE.U32.AND P0, PT, R16, R19, PT ;  /* 0x000000131000720c */ /* 0x001fda0003f03070 */
[----:B------:R-:W-:Y:S05]  /*0720*/  @!P0 BRA `(.L_x_29) ;  /* 0x0000000000788947 */ /* 0x000fea0003800000 */
[----:B------:R-:W-:-:S13]  /*0730*/  ISETP.LT.U32.AND P0, PT, R16, R19, PT ;  /* 0x000000131000720c */ /* 0x000fda0003f01070 */
[----:B------:R-:W-:Y:S05]  /*0740*/  @P0 BREAK.RELIABLE B3 ;  /* 0x0000000000030942 */ /* 0x000fea0003800100 */
[----:B------:R-:W-:Y:S05]  /*0750*/  @P0 BRA `(.L_x_30) ;  /* 0x0000000000d00947 */ /* 0x000fea0003800000 */
        /* <DEDUP_REMOVED lines=21> */
[----:B------:R-:W-:-:S04]  /*08b0*/  ISETP.LT.U32.AND P0, PT, R4, UR20, PT ;  /* 0x0000001404007c0c */ /* 0x000fc8000bf01070 */
[----:B------:R-:W-:-:S04]  /*08c0*/  ISETP.LT.U32.OR P0, PT, R8, UR21, P0 ;  /* 0x0000001508007c0c */ /* 0x000fc80008701470 */
[----:B------:R-:W-:-:S04]  /*08d0*/  ISETP.LE.U32.AND P0, PT, R8, UR21, P0 ;  /* 0x0000001508007c0c */ /* 0x000fc80008703070 */
[----:B------:R-:W-:-:S13]  /*08e0*/  ISETP.LT.U32.OR P0, PT, R6, R19, P0 ;  /* 0x000000130600720c */ /* 0x000fda0000701470 */
[----:B------:R-:W-:Y:S05]  /*08f0*/  @P0 BREAK.RELIABLE B3 ;  /* 0x0000000000030942 */ /* 0x000fea0003800100 */
[----:B------:R-:W-:Y:S05]  /*0900*/  @P0 BRA `(.L_x_30) ;  /* 0x0000000000640947 */ /* 0x000fea0003800000 */
.L_x_29:
[----:B------:R-:W-:Y:S05]  /*0910*/  BSYNC.RELIABLE B3 ;  /* 0x0000000000037941 */ /* 0x000fea0003800100 */
.L_x_28:
[----:B------:R-:W-:Y:S02]  /*0920*/  IADD3 R4, P0, PT, R4, -UR8, RZ ;  /* 0x8000000804047c10 */ /* 0x000fe4000ff1e0ff */
[----:B------:R-:W-:-:S03]  /*0930*/  MOV R20, 0xffffffff ;  /* 0xffffffff00147802 */ /* 0x000fc60000000f00 */
        /* <DEDUP_REMOVED lines=22> */
.L_x_30:
[----:B------:R-:W-:Y:S05]  /*0aa0*/  BSYNC.RECONVERGENT B2 ;  /* 0x0000000000027941 */ /* 0x000fea0003800200 */
.L_x_27:
[----:B------:R-:W-:Y:S01]  /*0ab0*/  IMAD.WIDE.U32 R18, R4, R9, RZ ;  /* 0x0000000904127225 */ /* 0x000fe200078e00ff */
[----:B------:R-:W-:Y:S01]  /*0ac0*/  UMOV UR4, URZ ;  /* 0x000000ff00047c82 */ /* 0x000fe20008000000 */
[----:B------:R-:W-:Y:S01]  /*0ad0*/  UMOV UR5, URZ ;  /* 0x000000ff00057c82 */ /* 0x000fe20008000000 */
[----:B------:R-:W-:Y:S01]  /*0ae0*/  BSSY.RECONVERGENT B2, `(.L_x_32) ;  /* 0x00000cd000027945 */ /* 0x000fe20003800200 */
[----:B------:R-:W-:Y:S02]  /*0af0*/  VIADD R18, R19, UR4 ;  /* 0x0000000413127c36 */ /* 0x000fe40008000000 */
[----:B------:R-:W-:Y:S02]  /*0b00*/  IMAD.MOV.U32 R19, RZ, RZ, RZ ;  /* 0x000000ffff137224 */ /* 0x000fe400078e00ff */
[-C--:B------:R-:W-:Y:S02]  /*0b10*/  IMAD R23, R13, R4.reuse, RZ ;  /* 0x000000040d177224 */ /* 0x080fe400078e02ff */
[----:B------:R-:W-:-:S04]  /*0b20*/  IMAD.WIDE.U32 R18, R5, R4, R18 ;  /* 0x0000000405127225 */ /* 0x000fc800078e0012 */
[----:B------:R-:W-:Y:S02]  /*0b30*/  IMAD.IADD R22, R19, 0x1, R23 ;  /* 0x0000000113167824 */ /* 0x000fe400078e0217 */
[----:B------:R-:W-:Y:S02]  /*0b40*/  IMAD.MOV.U32 R23, RZ, RZ, RZ ;  /* 0x000000ffff177224 */ /* 0x000fe400078e00ff */
[-C--:B------:R-:W-:Y:S02]  /*0b50*/  IMAD R25, R7, R4.reuse, RZ ;  /* 0x0000000407197224 */ /* 0x080fe400078e02ff */
[----:B------:R-:W-:-:S04]  /*0b60*/  IMAD.WIDE.U32 R22, R3, R4, R22 ;  /* 0x0000000403167225 */ /* 0x000fc800078e0016 */
[----:B------:R-:W-:Y:S02]  /*0b70*/  IMAD.IADD R24, R23, 0x1, R25 ;  /* 0x0000000117187824 */ /* 0x000fe400078e0219 */
[----:B------:R-:W-:Y:S02]  /*0b80*/  IMAD.MOV.U32 R25, RZ, RZ, RZ ;  /* 0x000000ffff197224 */ /* 0x000fe400078e00ff */
[-C--:B------:R-:W-:Y:S02]  /*0b90*/  IMAD R27, R31, R4.reuse, RZ ;  /* 0x000000041f1b7224 */ /* 0x080fe400078e02ff */
[----:B------:R-:W-:-:S04]  /*0ba0*/  IMAD.WIDE.U32 R24, R15, R4, R24 ;  /* 0x000000040f187225 */ /* 0x000fc800078e0018 */
[-C--:B------:R-:W-:Y:S01]  /*0bb0*/  IMAD R29, R35, R4.reuse, RZ ;  /* 0x00000004231d7224 */ /* 0x080fe200078e02ff */
[----:B------:R-:W-:Y:S01]  /*0bc0*/  IADD3 R26, PT, PT, R25, R27, RZ ;  /* 0x0000001b191a7210 */ /* 0x000fe20007ffe0ff */
[----:B------:R-:W-:Y:S02]  /*0bd0*/  IMAD.MOV.U32 R27, RZ, RZ, RZ ;  /* 0x000000ffff1b7224 */ /* 0x000fe400078e00ff */
[-C--:B------:R-:W-:Y:S02]  /*0be0*/  IMAD R19, R32, R4.reuse, RZ ;  /* 0x0000000420137224 */ /* 0x080fe400078e02ff */
[----:B------:R-:W-:-:S04]  /*0bf0*/  IMAD.WIDE.U32 R26, R17, R4, R26 ;  /* 0x00000004111a7225 */ /* 0x000fc800078e001a */
[----:B------:R-:W-:Y:S02]  /*0c00*/  IMAD.IADD R28, R27, 0x1, R29 ;  /* 0x000000011b1c7824 */ /* 0x000fe400078e021d */
[----:B------:R-:W-:Y:S02]  /*0c10*/  IMAD.MOV.U32 R29, RZ, RZ, RZ ;  /* 0x000000ffff1d7224 */ /* 0x000fe400078e00ff */
[----:B------:R-:W-:Y:S02]  /*0c20*/  IMAD R25, R13, R8, RZ ;  /* 0x000000080d197224 */ /* 0x000fe400078e02ff */
[----:B------:R-:W-:-:S04]  /*0c30*/  IMAD.WIDE.U32 R28, R33, R4, R28 ;  /* 0x00000004211c7225 */ /* 0x000fc800078e001c */
[----:B------:R-:W-:Y:S02]  /*0c40*/  IMAD.IADD R20, R29, 0x1, R19 ;  /* 0x000000011d147824 */ /* 0x000fe400078e0213 */
[----:B------:R-:W-:Y:S02]  /*0c50*/  IMAD R19, R21, R4, RZ ;  /* 0x0000000415137224 */ /* 0x000fe400078e02ff */
[----:B------:R-:W-:Y:S02]  /*0c60*/  IMAD.MOV.U32 R21, RZ, RZ, RZ ;  /* 0x000000ffff157224 */ /* 0x000fe400078e00ff */
[----:B------:R-:W-:Y:S02]  /*0c70*/  IMAD R27, R7, R8, RZ ;  /* 0x00000008071b7224 */ /* 0x000fe400078e02ff */
[----:B------:R-:W-:-:S04]  /*0c80*/  IMAD.WIDE.U32 R20, R37, R4, R20 ;  /* 0x0000000425147225 */ /* 0x000fc800078e0014 */
[----:B------:R-:W-:Y:S02]  /*0c90*/  IMAD.IADD R19, R21, 0x1, R19 ;  /* 0x0000000115137824 */ /* 0x000fe400078e0213 */
[----:B------:R-:W-:Y:S02]  /*0ca0*/  IMAD R29, R31, R8, RZ ;  /* 0x000000081f1d7224 */ /* 0x000fe400078e02ff */
[----:B------:R-:W-:Y:S02]  /*0cb0*/  IMAD R30, R30, R4, R19 ;  /* 0x000000041e1e7224 */ /* 0x000fe400078e0213 */
[----:B------:R-:W-:Y:S02]  /*0cc0*/  HFMA2 R19, -RZ, RZ, 0, 0 ;  /* 0x00000000ff137431 */ /* 0x000fe400000001ff */
[C---:B------:R-:W-:Y:S02]  /*0cd0*/  IMAD R21, R35.reuse, R8, RZ ;  /* 0x0000000823157224 */ /* 0x040fe400078e02ff */
[----:B------:R-:W-:-:S02]  /*0ce0*/  IMAD R35, R35, R6, RZ ;  /* 0x0000000623237224 */ /* 0x000fc400078e02ff */
[----:B------:R-:W-:Y:S02]  /*0cf0*/  IMAD R4, R4, R9, RZ ;  /* 0x0000000904047224 */ /* 0x000fe400078e02ff */
[----:B------:R-:W-:-:S04]  /*0d00*/  IMAD.WIDE.U32 R18, R9, R8, R18 ;  /* 0x0000000809127225 */ /* 0x000fc800078e0012 */
[----:B------:R-:W-:Y:S02]  /*0d10*/  VIADD R23, R19, UR4 ;  /* 0x0000000413177c36 */ /* 0x000fe40008000000 */
[----:B------:R-:W-:-:S03]  /*0d20*/  IMAD R19, R32, R8, RZ ;  /* 0x0000000820137224 */ /* 0x000fc600078e02ff */
[----:B------:R-:W-:-:S05]  /*0d30*/  IADD3 R22, P0, PT, R23, R22, RZ ;  /* 0x0000001617167210 */ /* 0x000fca0007f1e0ff */
[----:B------:R-:W-:Y:S02]  /*0d40*/  IMAD.X R23, RZ, RZ, RZ, P0 ;  /* 0x000000ffff177224 */ /* 0x000fe400000e06ff */
[----:B------:R-:W-:-:S04]  /*0d50*/  IMAD.WIDE.U32 R22, R5, R8, R22 ;  /* 0x0000000805167225 */ /* 0x000fc800078e0016 */
[----:B------:R-:W-:Y:S02]  /*0d60*/  IMAD.IADD R25, R23, 0x1, R25 ;  /* 0x0000000117197824 */ /* 0x000fe400078e0219 */
[----:B------:R-:W-:-:S03]  /*0d70*/  IMAD.MOV.U32 R23, RZ, RZ, RZ ;  /* 0x000000ffff177224 */ /* 0x000fc600078e00ff */
[----:B------:R-:W-:Y:S01]  /*0d80*/  IADD3 R24, P0, PT, R25, R24, RZ ;  /* 0x0000001819187210 */ /* 0x000fe20007f1e0ff */
[----:B------:R-:W-:-:S04]  /*0d90*/  IMAD.WIDE.U32 R22, R9, R6, R22 ;  /* 0x0000000609167225 */ /* 0x000fc800078e0016 */
[----:B------:R-:W-:Y:S02]  /*0da0*/  IMAD.X R25, RZ, RZ, RZ, P0 ;  /* 0x000000ffff197224 */ /* 0x000fe400000e06ff */
[----:B------:R-:W-:-:S04]  /*0db0*/  IMAD.WIDE.U32 R24, R3, R8, R24 ;  /* 0x0000000803187225 */ /* 0x000fc800078e0018 */
[----:B------:R-:W-:Y:S02]  /*0dc0*/  IMAD.IADD R27, R25, 0x1, R27 ;  /* 0x00000001191b7824 */ /* 0x000fe400078e021b */
[----:B------:R-:W-:Y:S02]  /*0dd0*/  VIADD R25, R23, UR4 ;  /* 0x0000000417197c36 */ /* 0x000fe40008000000 */
[----:B------:R-:W-:Y:S01]  /*0de0*/  IMAD R23, R31, R6, RZ ;  /* 0x000000061f177224 */ /* 0x000fe200078e02ff */
[----:B------:R-:W-:Y:S01]  /*0df0*/  IADD3 R26, P0, PT, R27, R26, RZ ;  /* 0x0000001a1b1a7210 */ /* 0x000fe20007f1e0ff */
[----:B------:R-:W-:Y:S01]  /*0e00*/  IMAD R31, R31, R14, RZ ;  /* 0x0000000e1f1f7224 */ /* 0x000fe200078e02ff */
[----:B------:R-:W-:-:S03]  /*0e10*/  IADD3 R24, P2, PT, R25, R24, RZ ;  /* 0x0000001819187210 */ /* 0x000fc60007f5e0ff */
[----:B------:R-:W-:Y:S02]  /*0e20*/  IMAD.X R27, RZ, RZ, RZ, P0 ;  /* 0x000000ffff1b7224 */ /* 0x000fe400000e06ff */
[----:B------:R-:W-:Y:S02]  /*0e30*/  IMAD.X R25, RZ, RZ, RZ, P2 ;  /* 0x000000ffff197224 */ /* 0x000fe400010e06ff */
[----:B------:R-:W-:-:S04]  /*0e40*/  IMAD.WIDE.U32 R26, R15, R8, R26 ;  /* 0x000000080f1a7225 */ /* 0x000fc800078e001a */
[----:B------:R-:W-:Y:S01]  /*0e50*/  IMAD.WIDE.U32 R24, R5, R6, R24 ;  /* 0x0000000605187225 */ /* 0x000fe200078e0018 */
[----:B------:R-:W-:-:S03]  /*0e60*/  IADD3 R29, PT, PT, R27, R29, RZ ;  /* 0x0000001d1b1d7210 */ /* 0x000fc60007ffe0ff */
[----:B------:R-:W-:Y:S01]  /*0e70*/  IMAD R27, R13, R6, RZ ;  /* 0x000000060d1b7224 */ /* 0x000fe200078e02ff */
[----:B------:R-:W-:-:S03]  /*0e80*/  IADD3 R28, P0, PT, R29, R28, RZ ;  /* 0x0000001c1d1c7210 */ /* 0x000fc60007f1e0ff */
[----:B------:R-:W-:Y:S02]  /*0e90*/  IMAD.IADD R27, R25, 0x1, R27 ;  /* 0x00000001191b7824 */ /* 0x000fe400078e021b */
[----:B------:R-:W-:Y:S02]  /*0ea0*/  IMAD.X R29, RZ, RZ, RZ, P0 ;  /* 0x000000ffff1d7224 */ /* 0x000fe400000e06ff */
[----:B------:R-:W-:Y:S01]  /*0eb0*/  IMAD.MOV.U32 R25, RZ, RZ, RZ ;  /* 0x000000ffff197224 */ /* 0x000fe200078e00ff */
[----:B------:R-:W-:Y:S01]  /*0ec0*/  IADD3 R26, P2, PT, R27, R26, RZ ;  /* 0x0000001a1b1a7210 */ /* 0x000fe20007f5e0ff */
[----:B------:R-:W-:-:S03]  /*0ed0*/  IMAD.WIDE.U32 R28, R17, R8, R28 ;  /* 0x00000008111c7225 */ /* 0x000fc600078e001c */
[----:B------:R-:W-:Y:S01]  /*0ee0*/  IADD3.X R27, PT, PT, RZ, RZ, RZ, P2, !PT ;  /* 0x000000ffff1b7210 */ /* 0x000fe200017fe4ff */
[----:B------:R-:W-:Y:S02]  /*0ef0*/  IMAD.IADD R21, R29, 0x1, R21 ;  /* 0x000000011d157824 */ /* 0x000fe400078e0215 */
[-C--:B------:R-:W-:Y:S02]  /*0f00*/  IMAD R29, R7, R6.reuse, RZ ;  /* 0x00000006071d7224 */ /* 0x080fe400078e02ff */
[----:B------:R-:W-:Y:S01]  /*0f10*/  IMAD.WIDE.U32 R26, R3, R6, R26 ;  /* 0x00000006031a7225 */ /* 0x000fe200078e001a */
[----:B------:R-:W-:-:S03]  /*0f20*/  IADD3 R20, P0, PT, R21, R20, RZ ;  /* 0x0000001415147210 */ /* 0x000fc60007f1e0ff */
[----:B------:R-:W-:Y:S02]  /*0f30*/  IMAD.IADD R29, R27, 0x1, R29 ;  /* 0x000000011b1d7824 */ /* 0x000fe400078e021d */
[----:B------:R-:W-:-:S03]  /*0f40*/  IMAD.WIDE.U32 R24, R9, R14, R24 ;  /* 0x0000000e09187225 */ /* 0x000fc600078e0018 */
[----:B------:R-:W-:Y:S01]  /*0f50*/  IADD3 R28, P2, PT, R29, R28, RZ ;  /* 0x0000001c1d1c7210 */ /* 0x000fe20007f5e0ff */
[----:B------:R-:W-:Y:S02]  /*0f60*/  VIADD R27, R25, UR4 ;  /* 0x00000004191b7c36 */ /* 0x000fe40008000000 */
[----:B------:R-:W-:Y:S02]  /*0f70*/  IMAD.X R21, RZ, RZ, RZ, P0 ;  /* 0x000000ffff157224 */ /* 0x000fe400000e06ff */
[----:B------:R-:W-:Y:S01]  /*0f80*/  IMAD.X R29, RZ, RZ, RZ, P2 ;  /* 0x000000ffff1d7224 */ /* 0x000fe200010e06ff */
[----:B------:R-:W-:Y:S01]  /*0f90*/  IADD3 R26, P2, PT, R27, R26, RZ ;  /* 0x0000001a1b1a7210 */ /* 0x000fe20007f5e0ff */
[----:B------:R-:W-:-:S03]  /*0fa0*/  IMAD.WIDE.U32 R20, R33, R8, R20 ;  /* 0x0000000821147225 */ /* 0x000fc600078e0014 */
[----:B------:R-:W-:Y:S01]  /*0fb0*/  IADD3.X R27, PT, PT, RZ, RZ, RZ, P2, !PT ;  /* 0x000000ffff1b7210 */ /* 0x000fe200017fe4ff */
[----:B------:R-:W-:Y:S01]  /*0fc0*/  IMAD.WIDE.U32 R28, R15, R6, R28 ;  /* 0x000000060f1c7225 */ /* 0x000fe200078e001c */
[----:B------:R-:W-:-:S03]  /*0fd0*/  IADD3 R19, PT, PT, R30, R21, R19 ;  /* 0x000000151e137210 */ /* 0x000fc60007ffe013 */
[----:B------:R-:W-:Y:S02]  /*0fe0*/  IMAD.IADD R23, R29, 0x1, R23 ;  /* 0x000000011d177824 */ /* 0x000fe400078e0217 */
[----:B------:R-:W-:-:S03]  /*0ff0*/  IMAD.WIDE.U32 R26, R5, R14, R26 ;  /* 0x0000000e051a7225 */ /* 0x000fc600078e001a */
[----:B------:R-:W-:Y:S01]  /*1000*/  IADD3 R20, P0, PT, R23, R20, RZ ;  /* 0x0000001417147210 */ /* 0x000fe20007f1e0ff */
[-C--:B------:R-:W-:Y:S02]  /*1010*/  IMAD R29, R13, R14.reuse, RZ ;  /* 0x0000000e0d1d7224 */ /* 0x080fe400078e02ff */
[----:B------:R-:W-:Y:S02]  /*1020*/  IMAD R7, R7, R14, RZ ;  /* 0x0000000e07077224 */ /* 0x000fe400078e02ff */
[----:B------:R-:W-:Y:S02]  /*1030*/  IMAD.IADD R29, R27, 0x1, R29 ;  /* 0x000000011b1d7824 */ /* 0x000fe400078e021d */
[----:B------:R-:W-:Y:S02]  /*1040*/  IMAD.MOV.U32 R27, RZ, RZ, RZ ;  /* 0x000000ffff1b7224 */ /* 0x000fe400078e00ff */
[----:B------:R-:W-:Y:S01]  /*1050*/  IMAD.X R21, RZ, RZ, RZ, P0 ;  /* 0x000000ffff157224 */ /* 0x000fe200000e06ff */
[----:B------:R-:W-:Y:S01]  /*1060*/  IADD3 R28, P2, PT, R29, R28, RZ ;  /* 0x0000001c1d1c7210 */ /* 0x000fe20007f5e0ff */
[----:B------:R-:W-:-:S04]  /*1070*/  IMAD.WIDE.U32 R26, R9, R12, R26 ;  /* 0x0000000c091a7225 */ /* 0x000fc800078e001a */
[----:B------:R-:W-:Y:S02]  /*1080*/  IMAD.X R29, RZ, RZ, RZ, P2 ;  /* 0x000000ffff1d7224 */ /* 0x000fe400010e06ff */
[----:B------:R-:W-:Y:S02]  /*1090*/  VIADD R23, R27, UR4 ;  /* 0x000000041b177c36 */ /* 0x000fe40008000000 */
[----:B------:R-:W-:-:S04]  /*10a0*/  IMAD.WIDE.U32 R28, R3, R14, R28 ;  /* 0x0000000e031c7225 */ /* 0x000fc800078e001c */
[----:B------:R-:W-:Y:S01]  /*10b0*/  IMAD.IADD R7, R29, 0x1, R7 ;  /* 0x000000011d077824 */ /* 0x000fe200078e0207 */
[----:B------:R-:W-:Y:S01]  /*10c0*/  IADD3 R28, P2, PT, R23, R28, RZ ;  /* 0x0000001c171c7210 */ /* 0x000fe20007f5e0ff */
[----:B------:R-:W-:-:S03]  /*10d0*/  IMAD.WIDE.U32 R20, R17, R6, R20 ;  /* 0x0000000611147225 */ /* 0x000fc600078e0014 */
[----:B------:R-:W-:Y:S01]  /*10e0*/  IADD3.X R29, PT, PT, RZ, RZ, RZ, P2, !PT ;  /* 0x000000ffff1d7210 */ /* 0x000fe200017fe4ff */
[----:B------:R-:W-:Y:S01]  /*10f0*/  IMAD R19, R37, R8, R19 ;  /* 0x0000000825137224 */ /* 0x000fe200078e0213 */
[----:B------:R-:W-:Y:S01]  /*1100*/  IADD3 R20, P0, PT, R7, R20, RZ ;  /* 0x0000001407147210 */ /* 0x000fe20007f1e0ff */
[-C--:B------:R-:W-:Y:S02]  /*1110*/  IMAD R7, R13, R12.reuse, RZ ;  /* 0x0000000c0d077224 */ /* 0x080fe400078e02ff */
[----:B------:R-:W-:Y:S01]  /*1120*/  IMAD.WIDE.U32 R28, R5, R12, R28 ;  /* 0x0000000c051c7225 */ /* 0x000fe200078e001c */
[----:B------:R-:W-:-:S03]  /*1130*/  IADD3 R19, PT, PT, R19, R21, R35 ;  /* 0x0000001513137210 */ /* 0x000fc60007ffe023 */
[----:B------:R-:W-:Y:S02]  /*1140*/  IMAD.X R21, RZ, RZ, RZ, P0 ;  /* 0x000000ffff157224 */ /* 0x000fe400000e06ff */
[----:B------:R-:W-:Y:S02]  /*1150*/  IMAD.IADD R7, R29, 0x1, R7 ;  /* 0x000000011d077824 */ /* 0x000fe400078e0207 */
[----:B------:R-:W-:-:S04]  /*1160*/  IMAD.WIDE.U32 R20, R15, R14, R20 ;  /* 0x0000000e0f147225 */ /* 0x000fc800078e0014 */
[----:B------:R-:W-:Y:S01]  /*1170*/  IMAD R19, R33, R6, R19 ;  /* 0x0000000621137224 */ /* 0x000fe200078e0213 */
[----:B------:R-:W-:Y:S01]  /*1180*/  IADD3 R6, P0, PT, R7, R20, RZ ;  /* 0x0000001407067210 */ /* 0x000fe20007f1e0ff */
[----:B------:R-:W-:Y:S02]  /*1190*/  IMAD.MOV.U32 R29, RZ, RZ, RZ ;  /* 0x000000ffff1d7224 */ /* 0x000fe400078e00ff */
[----:B------:R-:W-:Y:S01]  /*11a0*/  IMAD R8, R12, UR5, RZ ;  /* 0x000000050c087c24 */ /* 0x000fe2000f8e02ff */
[----:B------:R-:W-:Y:S01]  /*11b0*/  IADD3 R19, PT, PT, R19, R21, R31 ;  /* 0x0000001513137210 */ /* 0x000fe20007ffe01f */
[----:B------:R-:W-:Y:S02]  /*11c0*/  IMAD.X R7, RZ, RZ, RZ, P0 ;  /* 0x000000ffff077224 */ /* 0x000fe400000e06ff */
[----:B------:R-:W-:-:S04]  /*11d0*/  IMAD.WIDE.U32 R28, R9, R10, R28 ;  /* 0x0000000a091c7225 */ /* 0x000fc800078e001c */
[----:B------:R-:W-:-:S04]  /*11e0*/  IMAD.WIDE.U32 R6, R3, R12, R6 ;  /* 0x0000000c03067225 */ /* 0x000fc800078e0006 */
[----:B------:R-:W-:Y:S01]  /*11f0*/  VIADD R13, R29, UR4 ;  /* 0x000000041d0d7c36 */ /* 0x000fe20008000000 */
[----:B------:R-:W-:Y:S01]  /*1200*/  UMOV UR4, URZ ;  /* 0x000000ff00047c82 */ /* 0x000fe20008000000 */
[----:B------:R-:W-:Y:S02]  /*1210*/  IMAD R19, R17, R14, R19 ;  /* 0x0000000e11137224 */ /* 0x000fe400078e0213 */
[----:B------:R-:W0:Y:S01]  /*1220*/  LDC R14, c[0x3][0x3c] ;  /* 0x00c00f00ff0e7b82 */ /* 0x000e220000000800 */
[----:B------:R-:W-:Y:S02]  /*1230*/  IADD3 R6, P0, PT, R13, R6, RZ ;  /* 0x000000060d067210 */ /* 0x000fe40007f1e0ff */
[----:B------:R-:W-:Y:S01]  /*1240*/  IADD3 R19, PT, PT, R19, R7, R8 ;  /* 0x0000000713137210 */ /* 0x000fe20007ffe008 */
[----:B------:R-:W-:Y:S01]  /*1250*/  IMAD R8, R10, UR4, RZ ;  /* 0x000000040a087c24 */ /* 0x000fe2000f8e02ff */
[----:B------:R-:W-:Y:S01]  /*1260*/  UMOV UR4, URZ ;  /* 0x000000ff00047c82 */ /* 0x000fe20008000000 */
[----:B------:R-:W-:-:S02]  /*1270*/  IMAD.X R7, RZ, RZ, RZ, P0 ;  /* 0x000000ffff077224 */ /* 0x000fc400000e06ff */
[----:B------:R-:W-:Y:S01]  /*1280*/  IMAD R19, R15, R12, R19 ;  /* 0x0000000c0f137224 */ /* 0x000fe200078e0213 */
[----:B------:R-:W1:Y:S01]  /*1290*/  LDC R13, c[0x3][0x30] ;  /* 0x00c00c00ff0d7b82 */ /* 0x000e620000000800 */
[----:B------:R-:W-:-:S05]  /*12a0*/  IMAD.WIDE.U32 R6, R5, R10, R6 ;  /* 0x0000000a05067225 */ /* 0x000fca00078e0006 */
[----:B------:R-:W-:Y:S01]  /*12b0*/  IADD3 R19, PT, PT, R19, R7, R8 ;  /* 0x0000000713137210 */ /* 0x000fe20007ffe008 */
[----:B------:R-:W-:Y:S01]  /*12c0*/  HFMA2 R7, -RZ, RZ, 0, 0 ;  /* 0x00000000ff077431 */ /* 0x000fe200000001ff */
[----:B------:R-:W2:Y:S03]  /*12d0*/  LDC R15, c[0x3][0x38] ;  /* 0x00c00e00ff0f7b82 */ /* 0x000ea60000000800 */
[----:B------:R-:W-:-:S05]  /*12e0*/  IMAD R19, R3, R10, R19 ;  /* 0x0000000a03137224 */ /* 0x000fca00078e0213 */
[----:B------:R-:W3:Y:S01]  /*12f0*/  LDC R12, c[0x3][0x34] ;  /* 0x00c00d00ff0c7b82 */ /* 0x000ee20000000800 */
[----:B------:R-:W-:-:S04]  /*1300*/  IMAD.WIDE.U32 R6, R9, R16, R6 ;  /* 0x0000001009067225 */ /* 0x000fc800078e0006 */
[----:B------:R-:W-:Y:S01]  /*1310*/  IMAD.MOV.U32 R10, RZ, RZ, R6 ;  /* 0x000000ffff0a7224 */ /* 0x000fe200078e0006 */
[----:B------:R-:W-:-:S05]  /*1320*/  IADD3 R19, PT, PT, R19, UR4, R7 ;  /* 0x0000000413137c10 */ /* 0x000fca000fffe007 */
[----:B------:R-:W-:-:S04]  /*1330*/  IMAD R16, R5, R16, R19 ;  /* 0x0000001005107224 */ /* 0x000fc800078e0213 */
[----:B------:R-:W-:-:S07]  /*1340*/  IMAD R11, R11, R9, R16 ;  /* 0x000000090b0b7224 */ /* 0x000fce00078e0210 */
.L_x_36:
[----:B0-----:R-:W-:Y:S01]  /*1350*/  ISETP.GT.U32.AND P0, PT, R11, R14, PT ;  /* 0x0000000e0b00720c */ /* 0x001fe20003f04070 */
[----:B------:R-:W-:-:S12]  /*1360*/  BSSY.RELIABLE B3, `(.L_x_33) ;  /* 0x0000029000037945 */ /* 0x000fd80003800100 */
[----:B------:R-:W-:Y:S05]  /*1370*/  @P0 BRA `(.L_x_34) ;  /* 0x00000000009c0947 */ /* 0x000fea0003800000 */
[----:B------:R-:W-:Y:S01]  /*1380*/  ISETP.GE.U32.AND P0, PT, R11, R14, PT ;  /* 0x0000000e0b00720c */ /* 0x000fe20003f06070 */
[----:B------:R-:W-:Y:S02]  /*1390*/  IMAD.MOV.U32 R9, RZ, RZ, R28 ;  /* 0x000000ffff097224 */ /* 0x000fe400078e001c */
[----:B------:R-:W-:Y:S02]  /*13a0*/  IMAD.MOV.U32 R8, RZ, RZ, R26 ;  /* 0x000000ffff087224 */ /* 0x000fe400078e001a */
[----:B------:R-:W-:Y:S02]  /*13b0*/  IMAD.MOV.U32 R7, RZ, RZ, R24 ;  /* 0x000000ffff077224 */ /* 0x000fe400078e0018 */
[----:B------:R-:W-:Y:S02]  /*13c0*/  IMAD.MOV.U32 R6, RZ, RZ, R22 ;  /* 0x000000ffff067224 */ /* 0x000fe400078e0016 */
[----:B------:R-:W-:-:S04]  /*13d0*/  IMAD.MOV.U32 R5, RZ, RZ, R18 ;  /* 0x000000ffff057224 */ /* 0x000fc800078e0012 */
[----:B------:R-:W-:Y:S05]  /*13e0*/  @!P0 BREAK.RELIABLE B3 ;  /* 0x0000000000038942 */ /* 0x000fea0003800100 */
[----:B------:R-:W-:Y:S05]  /*13f0*/  @!P0 BRA `(.L_x_35) ;  /* 0x0000000000ec8947 */ /* 0x000fea0003800000 */
[----:B--2---:R-:W-:-:S13]  /*1400*/  ISETP.LE.U32.AND P0, PT, R10, R15, PT ;  /* 0x0000000f0a00720c */ /* 0x004fda0003f03070 */
[----:B------:R-:W-:Y:S05]  /*1410*/  @!P0 BRA `(.L_x_34) ;  /* 0x0000000000748947 */ /* 0x000fea0003800000 */
[----:B------:R-:W-:-:S13]  /*1420*/  ISETP.LT.U32.AND P0, PT, R10, R15, PT ;  /* 0x0000000f0a00720c */ /* 0x000fda0003f01070 */
[----:B------:R-:W-:Y:S05]  /*1430*/  @P0 BREAK.RELIABLE B3 ;  /* 0x0000000000030942 */ /* 0x000fea0003800100 */
[----:B------:R-:W-:Y:S05]  /*1440*/  @P0 BRA `(.L_x_35) ;  /* 0x0000000000d80947 */ /* 0x000fea0003800000 */
[----:B---3--:R-:W-:-:S13]  /*1450*/  ISETP.LE.U32.AND P0, PT, R9, R12, PT ;  /* 0x0000000c0900720c */ /* 0x008fda0003f03070 */
[----:B------:R-:W-:Y:S05]  /*1460*/  @!P0 BRA `(.L_x_34) ;  /* 0x0000000000608947 */ /* 0x000fea0003800000 */
[----:B------:R-:W-:-:S13]  /*1470*/  ISETP.LT.U32.AND P0, PT, R9, R12, PT ;  /* 0x0000000c0900720c */ /* 0x000fda0003f01070 */
[----:B------:R-:W-:Y:S05]  /*1480*/  @P0 BREAK.RELIABLE B3 ;  /* 0x0000000000030942 */ /* 0x000fea0003800100 */
[----:B------:R-:W-:Y:S05]  /*1490*/  @P0 BRA `(.L_x_35) ;  /* 0x0000000000c40947 */ /* 0x000fea0003800000 */
[----:B-1----:R-:W-:-:S13]  /*14a0*/  ISETP.LE.U32.AND P0, PT, R8, R13, PT ;  /* 0x0000000d0800720c */ /* 0x002fda0003f03070 */
        /* <DEDUP_REMOVED lines=13> */
[----:B------:R-:W0:Y:S02]  /*1580*/  LDCU.64 UR4, c[0x3][0x20] ;  /* 0x00c00400ff0477ac */ /* 0x000e240008000a00 */
[----:B0-----:R-:W-:-:S04]  /*1590*/  ISETP.LT.U32.AND P0, PT, R4, UR4, PT ;  /* 0x0000000404007c0c */ /* 0x001fc8000bf01070 */
[----:B------:R-:W-:-:S04]  /*15a0*/  ISETP.LT.U32.OR P0, PT, R5, UR5, P0 ;  /* 0x0000000505007c0c */ /* 0x000fc80008701470 */
[----:B------:R-:W-:-:S04]  /*15b0*/  ISETP.LE.U32.AND P0, PT, R5, UR5, P0 ;  /* 0x0000000505007c0c */ /* 0x000fc80008703070 */
[----:B------:R-:W-:-:S13]  /*15c0*/  ISETP.LT.U32.OR P0, PT, R6, R3, P0 ;  /* 0x000000030600720c */ /* 0x000fda0000701470 */
[----:B------:R-:W-:Y:S05]  /*15d0*/  @P0 BREAK.RELIABLE B3 ;  /* 0x0000000000030942 */ /* 0x000fea0003800100 */
[----:B------:R-:W-:Y:S05]  /*15e0*/  @P0 BRA `(.L_x_35) ;  /* 0x0000000000700947 */ /* 0x000fea0003800000 */
.L_x_34:
[----:B------:R-:W-:Y:S05]  /*15f0*/  BSYNC.RELIABLE B3 ;  /* 0x0000000000037941 */ /* 0x000fea0003800100 */
.L_x_33:
[----:B------:R-:W0:Y:S01]  /*1600*/  LDCU.128 UR12, c[0x3][0x20] ;  /* 0x00c00400ff0c77ac */ /* 0x000e220008000c00 */
[----:B------:R-:W-:Y:S01]  /*1610*/  IMAD.MOV.U32 R5, RZ, RZ, -0x1 ;  /* 0xffffffffff057424 */ /* 0x000fe200078e00ff */
[----:B------:R-:W4:Y:S01]  /*1620*/  LDCU.64 UR4, c[0x3][0x30] ;  /* 0x00c00600ff0477ac */ /* 0x000f220008000a00 */
[----:B0-----:R-:W-:-:S04]  /*1630*/  IADD3 R4, P0, PT, R4, -UR12, RZ ;  /* 0x8000000c04047c10 */ /* 0x001fc8000ff1e0ff */
[----:B------:R-:W-:-:S04]  /*1640*/  IADD3.X R3, PT, PT, RZ, -0x1, RZ, P0, !PT ;  /* 0xffffffffff037810 */ /* 0x000fc800007fe4ff */
        /* <DEDUP_REMOVED lines=10> */
[----:B----4-:R-:W-:Y:S01]  /*16f0*/  IADD3 R26, P0, P2, R26, -UR4, -R3 ;  /* 0x800000041a1a7c10 */ /* 0x010fe2000fa1e803 */
[----:B------:R-:W0:Y:S03]  /*1700*/  LDCU UR4, c[0x3][0x38] ;  /* 0x00c00700ff0477ac */ /* 0x000e260008000800 */
[----:B------:R-:W-:-:S04]  /*1710*/  IADD3.X R3, PT, PT, RZ, -0x1, R5, P0, P2 ;  /* 0xffffffffff037810 */ /* 0x000fc800007e4405 */
[----:B------:R-:W-:-:S04]  /*1720*/  SHF.R.U32.HI R3, RZ, 0x1f, R3 ;  /* 0x0000001fff037819 */ /* 0x000fc80000011603 */
[----:B------:R-:W-:-:S04]  /*1730*/  IADD3 R28, P0, P2, R28, -UR5, -R3 ;  /* 0x800000051c1c7c10 */ /* 0x000fc8000fa1e803 */
[----:B------:R-:W-:-:S04]  /*1740*/  IADD3.X R3, PT, PT, RZ, -0x1, R5, P0, P2 ;  /* 0xffffffffff037810 */ /* 0x000fc800007e4405 */
[----:B------:R-:W-:-:S04]  /*1750*/  SHF.R.U32.HI R3, RZ, 0x1f, R3 ;  /* 0x0000001fff037819 */ /* 0x000fc80000011603 */
[----:B0-----:R-:W-:-:S04]  /*1760*/  IADD3 R10, P0, P2, R10, -UR4, -R3 ;  /* 0x800000040a0a7c10 */ /* 0x001fc8000fa1e803 */
[----:B------:R-:W-:-:S04]  /*1770*/  IADD3.X R3, PT, PT, RZ, -0x1, R5, P0, P2 ;  /* 0xffffffffff037810 */ /* 0x000fc800007e4405 */
[----:B------:R-:W-:-:S04]  /*1780*/  SHF.R.U32.HI R3, RZ, 0x1f, R3 ;  /* 0x0000001fff037819 */ /* 0x000fc80000011603 */
[----:B------:R-:W-:Y:S01]  /*1790*/  IADD3 R11, PT, PT, R11, -R14, -R3 ;  /* 0x8000000e0b0b7210 */ /* 0x000fe20007ffe803 */
[----:B------:R-:W-:Y:S06]  /*17a0*/  BRA `(.L_x_36) ;  /* 0xfffffff800e87947 */ /* 0x000fec000383ffff */
.L_x_35:
[----:B------:R-:W-:Y:S05]  /*17b0*/  BSYNC.RECONVERGENT B2 ;  /* 0x0000000000027941 */ /* 0x000fea0003800200 */
.L_x_32:
[----:B------:R-:W0:Y:S01]  /*17c0*/  S2R R3, SR_TID.X ;  /* 0x0000000000037919 */ /* 0x000e220000002100 */
[----:B------:R-:W4:Y:S01]  /*17d0*/  S2UR UR5, SR_CgaCtaId ;  /* 0x00000000000579c3 */ /* 0x000f220000008800 */
[----:B------:R-:W-:Y:S02]  /*17e0*/  UMOV UR4, 0x400 ;  /* 0x0000040000047882 */ /* 0x000fe40000000000 */
[----:B------:R-:W-:-:S04]  /*17f0*/  UIADD3 UR4, UPT, UPT, UR4, 0x20, URZ ;  /* 0x0000002004047890 */ /* 0x000fc8000fffe0ff */
[----:B----4-:R-:W-:-:S06]  /*1800*/  ULEA UR4, UR5, UR4, 0x18 ;  /* 0x0000000405047291 */ /* 0x010fcc000f8ec0ff */
[----:B0-----:R-:W-:-:S05]  /*1810*/  LEA R3, R3, UR4, 0x5 ;  /* 0x0000000403037c11 */ /* 0x001fca000f8e28ff */
[----:B------:R0:W-:Y:S04]  /*1820*/  STS.128 [R3], R4 ;  /* 0x0000000403007388 */ /* 0x0001e80000000c00 */
[----:B------:R0:W-:Y:S02]  /*1830*/  STS.128 [R3+0x10], R8 ;  /* 0x0000100803007388 */ /* 0x0001e40000000c00 */
.L_x_24:
[----:B------:R-:W-:Y:S05]  /*1840*/  BSYNC.RECONVERGENT B0 ;  /* 0x0000000000007941 */ /* 0x000fea0003800200 */
.L_x_23:
[----:B------:R-:W-:Y:S05]  /*1850*/  @P1 BRA `(.L_x_37) ;  /* 0xffffffe800741947 */ /* 0x000fea000383ffff */
.L_x_22:
[----:B------:R-:W-:Y:S05]  /*1860*/  BSYNC.RECONVERGENT B1 ;  /* 0x0000000000017941 */ /* 0x000fea0003800200 */
.L_x_21:
[----:B------:R-:W-:Y:S05]  /*1870*/  WARPSYNC.ALL ;  /* 0x0000000000007948 */ /* 0x000fea0003800000 */
[----:B------:R-:W4:Y:S01]  /*1880*/  S2R R0, SR_TID.X ;  /* 0x0000000000007919 */ /* 0x000f220000002100 */
[----:B------:R-:W4:Y:S01]  /*1890*/  LDCU UR4, c[0x0][0x390] ;  /* 0x00007200ff0477ac */ /* 0x000f220008000800 */
[----:B------:R-:W-:Y:S01]  /*18a0*/  BSSY.RECONVERGENT B0, `(.L_x_38) ;  /* 0x00000c2000007945 */ /* 0x000fe20003800200 */
[----:B------:R-:W0:Y:S01]  /*18b0*/  LDCU UR16, c[0x3][0x38] ;  /* 0x00c00700ff1077ac */ /* 0x000e220008000800 */
[----:B------:R-:W0:Y:S01]  /*18c0*/  LDCU.64 UR8, c[0x3][0x20] ;  /* 0x00c00400ff0877ac */ /* 0x000e220008000a00 */
[----:B------:R-:W0:Y:S01]  /*18d0*/  LDCU.64 UR10, c[0x3][0x30] ;  /* 0x00c00600ff0a77ac */ /* 0x000e220008000a00 */
[----:B------:R-:W0:Y:S01]  /*18e0*/  LDCU.128 UR12, c[0x3][0x20] ;  /* 0x00c00400ff0c77ac */ /* 0x000e220008000c00 */
[----:B------:R-:W-:Y:S01]  /*18f0*/  BAR.SYNC.DEFER_BLOCKING 0x0 ;  /* 0x0000000000007b1d */ /* 0x000fe20000010000 */
[----:B----4-:R-:W-:-:S13]  /*1900*/  ISETP.GE.U32.AND P0, PT, R0, UR4, PT ;  /* 0x0000000400007c0c */ /* 0x010fda000bf06070 */
[----:B0-----:R-:W-:Y:S05]  /*1910*/  @P0 BRA `(.L_x_39) ;  /* 0x0000000800e80947 */ /* 0x001fea0003800000 */
[----:B------:R-:W0:Y:S02]  /*1920*/  LDC.64 R2, c[0x0][0x380] ;  /* 0x0000e000ff027b82 */ /* 0x000e240000000a00 */
[----:B0-----:R-:W-:-:S05]  /*1930*/  IMAD.WIDE.U32 R18, R0, 0x24, R2 ;  /* 0x0000002400127825 */ /* 0x001fca00078e0002 */
[----:B------:R-:W4:Y:S04]  /*1940*/  LDG.E.CONSTANT R31, desc[UR6][R18.64] ;  /* 0x00000006121f7981 */ /* 0x000f28000c1e9900 */
[----:B------:R-:W5:Y:S04]  /*1950*/  LDG.E.CONSTANT R33, desc[UR6][R18.64+0x4] ;  /* 0x0000040612217981 */ /* 0x000f68000c1e9900 */
[----:B------:R-:W5:Y:S04]  /*1960*/  LDG.E.CONSTANT R6, desc[UR6][R18.64+0x8] ;  /* 0x0000080612067981 */ /* 0x000f68000c1e9900 */
[----:B------:R-:W5:Y:S04]  /*1970*/  LDG.E.CONSTANT R7, desc[UR6][R18.64+0xc] ;  /* 0x00000c0612077981 */ /* 0x000f68000c1e9900 */
[----:B------:R-:W5:Y:S04]  /*1980*/  LDG.E.CONSTANT R4, desc[UR6][R18.64+0x10] ;  /* 0x0000100612047981 */ /* 0x000f68000c1e9900 */
[----:B------:R-:W5:Y:S04]  /*1990*/  LDG.E.CONSTANT R5, desc[UR6][R18.64+0x14] ;  /* 0x0000140612057981 */ /* 0x000f68000c1e9900 */
[----:B------:R-:W5:Y:S04]  /*19a0*/  LDG.E.CONSTANT R2, desc[UR6][R18.64+0x18] ;  /* 0x0000180612027981 */ /* 0x000f68000c1e9900 */
[----:B------:R0:W5:Y:S01]  /*19b0*/  LDG.E.CONSTANT R3, desc[UR6][R18.64+0x1c] ;  /* 0x00001c0612037981 */ /* 0x000162000c1e9900 */
[----:B------:R-:W1:Y:S01]  /*19c0*/  S2UR UR5, SR_CgaCtaId ;  /* 0x00000000000579c3 */ /* 0x000e620000008800 */
[----:B------:R-:W-:Y:S01]  /*19d0*/  UMOV UR4, 0x400 ;  /* 0x0000040000047882 */ /* 0x000fe20000000000 */
[----:B------:R-:W-:Y:S01]  /*19e0*/  IMAD.MOV.U32 R17, RZ, RZ, RZ ;  /* 0x000000ffff117224 */ /* 0x000fe200078e00ff */
[----:B------:R-:W-:Y:S01]  /*19f0*/  UIADD3 UR4, UPT, UPT, UR4, 0x20, URZ ;  /* 0x0000002004047890 */ /* 0x000fe2000fffe0ff */
[----:B------:R-:W-:Y:S01]  /*1a00*/  IMAD.MOV.U32 R21, RZ, RZ, RZ ;  /* 0x000000ffff157224 */ /* 0x000fe200078e00ff */
[----:B------:R-:W-:Y:S01]  /*1a10*/  BSSY.RECONVERGENT B1, `(.L_x_40) ;  /* 0x00000a0000017945 */ /* 0x000fe20003800200 */
[----:B------:R-:W-:Y:S01]  /*1a20*/  IMAD.MOV.U32 R25, RZ, RZ, RZ ;  /* 0x000000ffff197224 */ /* 0x000fe200078e00ff */
[----:B-1----:R-:W-:-:S06]  /*1a30*/  ULEA UR4, UR5, UR4, 0x18 ;  /* 0x0000000405047291 */ /* 0x002fcc000f8ec0ff */
[----:B------:R-:W-:-:S05]  /*1a40*/  LEA R26, R0, UR4, 0x5 ;  /* 0x00000004001a7c11 */ /* 0x000fca000f8e28ff */
[----:B------:R-:W4:Y:S04]  /*1a50*/  LDS.128 R8, [R26] ;  /* 0x000000001a087984 */ /* 0x000f280000000c00 */
[----:B--23--:R-:W1:Y:S01]  /*1a60*/  LDS.128 R12, [R26+0x10] ;  /* 0x000010001a0c7984 */ /* 0x00ce620000000c00 */
[----:B----4-:R-:W-:-:S04]  /*1a70*/  IMAD.WIDE.U32 R22, R8, R31, RZ ;  /* 0x0000001f08167225 */ /* 0x010fc800078e00ff */
[----:B------:R-:W-:-:S04]  /*1a80*/  IMAD.MOV.U32 R16, RZ, RZ, R23 ;  /* 0x000000ffff107224 */ /* 0x000fc800078e0017 */
[----:B------:R-:W-:-:S04]  /*1a90*/  IMAD.WIDE.U32 R16, R31, R9, R16 ;  /* 0x000000091f107225 */ /* 0x000fc800078e0010 */
[----:B------:R-:W-:Y:S02]  /*1aa0*/  IMAD.MOV.U32 R20, RZ, RZ, R17 ;  /* 0x000000ffff147224 */ /* 0x000fe400078e0011 */
[----:B------:R-:W-:Y:S02]  /*1ab0*/  IMAD.MOV.U32 R17, RZ, RZ, RZ ;  /* 0x000000ffff117224 */ /* 0x000fe400078e00ff */
[----:B------:R-:W-:-:S04]  /*1ac0*/  IMAD.WIDE.U32 R20, R31, R10, R20 ;  /* 0x0000000a1f147225 */ /* 0x000fc800078e0014 */
[----:B-----5:R-:W-:-:S04]  /*1ad0*/  IMAD.WIDE.U32 R16, R8, R33, R16 ;  /* 0x0000002108107225 */ /* 0x020fc800078e0010 */
[----:B------:R-:W-:Y:S01]  /*1ae0*/  IMAD.MOV.U32 R24, RZ, RZ, R21 ;  /* 0x000000ffff187224 */ /* 0x000fe200078e0015 */
[----:B0-----:R-:W-:-:S03]  /*1af0*/  IADD3 R18, P0, PT, R20, R17, RZ ;  /* 0x0000001114127210 */ /* 0x001fc60007f1e0ff */
[----:B------:R-:W-:Y:S01]  /*1b00*/  IMAD.WIDE.U32 R24, R31, R11, R24 ;  /* 0x0000000b1f187225 */ /* 0x000fe200078e0018 */
[----:B------:R-:W-:-:S03]  /*1b10*/  IADD3.X R19, PT, PT, RZ, RZ, RZ, P0, !PT ;  /* 0x000000ffff137210 */ /* 0x000fc600007fe4ff */
[----:B------:R-:W-:-:S05]  /*1b20*/  IMAD.WIDE.U32 R18, R33, R9, R18 ;  /* 0x0000000921127225 */ /* 0x000fca00078e0012 */
[----:B------:R-:W-:Y:S01]  /*1b30*/  IADD3 R20, P0, PT, R24, R19, RZ ;  /* 0x0000001318147210 */ /* 0x000fe20007f1e0ff */
[----:B------:R-:W-:Y:S02]  /*1b40*/  IMAD.MOV.U32 R24, RZ, RZ, R25 ;  /* 0x000000ffff187224 */ /* 0x000fe400078e0019 */
[----:B------:R-:W-:Y:S02]  /*1b50*/  IMAD.MOV.U32 R25, RZ, RZ, RZ ;  /* 0x000000ffff197224 */ /* 0x000fe400078e00ff */
[----:B------:R-:W-:Y:S02]  /*1b60*/  IMAD.X R21, RZ, RZ, RZ, P0 ;  /* 0x000000ffff157224 */ /* 0x000fe400000e06ff */
[----:B------:R-:W-:Y:S02]  /*1b70*/  IMAD.MOV.U32 R19, RZ, RZ, RZ ;  /* 0x000000ffff137224 */ /* 0x000fe400078e00ff */
[----:B-1----:R-:W-:-:S04]  /*1b80*/  IMAD.WIDE.U32 R24, R31, R12, R24 ;  /* 0x0000000c1f187225 */ /* 0x002fc800078e0018 */
[----:B------:R-:W-:-:S04]  /*1b90*/  IMAD.WIDE.U32 R20, R33, R10, R20 ;  /* 0x0000000a21147225 */ /* 0x000fc800078e0014 */
[----:B------:R-:W-:Y:S01]  /*1ba0*/  IMAD.WIDE.U32 R18, R8, R6, R18 ;  /* 0x0000000608127225 */ /* 0x000fe200078e0012 */
[----:B------:R-:W-:-:S03]  /*1bb0*/  IADD3 R28, P0, PT, R24, R21, RZ ;  /* 0x00000015181c7210 */ /* 0x000fc60007f1e0ff */
[----:B------:R-:W-:Y:S01]  /*1bc0*/  IMAD.MOV.U32 R24, RZ, RZ, R25 ;  /* 0x000000ffff187224 */ /* 0x000fe200078e0019 */
[----:B------:R-:W-:Y:S01]  /*1bd0*/  IADD3 R20, P1, PT, R20, R19, RZ ;  /* 0x0000001314147210 */ /* 0x000fe20007f3e0ff */
[----:B------:R-:W-:Y:S01]  /*1be0*/  IMAD.MOV.U32 R25, RZ, RZ, RZ ;  /* 0x000000ffff197224 */ /* 0x000fe200078e00ff */
[----:B------:R-:W-:-:S03]  /*1bf0*/  IADD3.X R29, PT, PT, RZ, RZ, RZ, P0, !PT ;  /* 0x000000ffff1d7210 */ /* 0x000fc600007fe4ff */
[----:B------:R-:W-:Y:S02]  /*1c00*/  IMAD.X R21, RZ, RZ, RZ, P1 ;  /* 0x000000ffff157224 */ /* 0x000fe400008e06ff */
[----:B------:R-:W-:-:S04]  /*1c10*/  IMAD.WIDE.U32 R24, R31, R13, R24 ;  /* 0x0000000d1f187225 */ /* 0x000fc800078e0018 */
[----:B------:R-:W-:-:S04]  /*1c20*/  IMAD.WIDE.U32 R28, R33, R11, R28 ;  /* 0x0000000b211c7225 */ /* 0x000fc800078e001c */
[----:B------:R-:W-:Y:S01]  /*1c30*/  IMAD.WIDE.U32 R20, R6, R9, R20 ;  /* 0x0000000906147225 */ /* 0x000fe200078e0014 */
[----:B------:R-:W-:-:S03]  /*1c40*/  IADD3 R26, P0, PT, R24, R29, RZ ;  /* 0x0000001d181a7210 */ /* 0x000fc60007f1e0ff */
[----:B------:R-:W-:Y:S02]  /*1c50*/  IMAD.MOV.U32 R24, RZ, RZ, R25 ;  /* 0x000000ffff187224 */ /* 0x000fe400078e0019 */
[----:B------:R-:W-:Y:S01]  /*1c60*/  HFMA2 R25, -RZ, RZ, 0, 0 ;  /* 0x00000000ff197431 */ /* 0x000fe200000001ff */
[----:B------:R-:W-:Y:S01]  /*1c70*/  IADD3 R28, P1, PT, R28, R21, RZ ;  /* 0x000000151c1c7210 */ /* 0x000fe20007f3e0ff */
[----:B------:R-:W-:Y:S02]  /*1c80*/  IMAD.X R27, RZ, RZ, RZ, P0 ;  /* 0x000000ffff1b7224 */ /* 0x000fe400000e06ff */
[----:B------:R-:W-:Y:S02]  /*1c90*/  IMAD.MOV.U32 R21, RZ, RZ, RZ ;  /* 0x000000ffff157224 */ /* 0x000fe400078e00ff */
[----:B------:R-:W-:Y:S02]  /*1ca0*/  IMAD.X R29, RZ, RZ, RZ, P1 ;  /* 0x000000ffff1d7224 */ /* 0x000fe400008e06ff */
[----:B------:R-:W-:-:S04]  /*1cb0*/  IMAD.WIDE.U32 R26, R12, R33, R26 ;  /* 0x000000210c1a7225 */ /* 0x000fc800078e001a */
[----:B------:R-:W-:-:S04]  /*1cc0*/  IMAD.WIDE.U32 R24, R31, R14, R24 ;  /* 0x0000000e1f187225 */ /* 0x000fc800078e0018 */
[----:B------:R-:W-:Y:S01]  /*1cd0*/  IMAD.WIDE.U32 R28, R6, R10, R28 ;  /* 0x0000000a061c7225 */ /* 0x000fe200078e001c */
[----:B------:R-:W-:-:S03]  /*1ce0*/  IADD3 R30, P0, PT, R24, R27, RZ ;  /* 0x0000001b181e7210 */ /* 0x000fc60007f1e0ff */
[----:B------:R-:W-:Y:S01]  /*1cf0*/  IMAD.WIDE.U32 R20, R8, R7, R20 ;  /* 0x0000000708147225 */ /* 0x000fe200078e0014 */
[----:B------:R-:W-:-:S03]  /*1d00*/  IADD3 R26, P1, PT, R26, R29, RZ ;  /* 0x0000001d1a1a7210 */ /* 0x000fc60007f3e0ff */
[----:B------:R-:W-:Y:S01]  /*1d10*/  IMAD R15, R31, R15, R25 ;  /* 0x0000000f1f0f7224 */ /* 0x000fe200078e0219 */
[----:B------:R-:W-:Y:S01]  /*1d20*/  IADD3 R28, P2, PT, R28, R21, RZ ;  /* 0x000000151c1c7210 */ /* 0x000fe20007f5e0ff */
[----:B------:R-:W-:Y:S02]  /*1d30*/  IMAD.X R31, RZ, RZ, RZ, P0 ;  /* 0x000000ffff1f7224 */ /* 0x000fe400000e06ff */
[----:B------:R-:W-:Y:S02]  /*1d40*/  IMAD.X R27, RZ, RZ, RZ, P1 ;  /* 0x000000ffff1b7224 */ /* 0x000fe400008e06ff */
[----:B------:R-:W-:Y:S02]  /*1d50*/  IMAD.X R29, RZ, RZ, RZ, P2 ;  /* 0x000000ffff1d7224 */ /* 0x000fe400010e06ff */
[----:B------:R-:W-:-:S04]  /*1d60*/  IMAD.WIDE.U32 R30, R33, R13, R30 ;  /* 0x0000000d211e7225 */ /* 0x000fc800078e001e */
[----:B------:R-:W-:-:S04]  /*1d70*/  IMAD.WIDE.U32 R26, R6, R11, R26 ;  /* 0x0000000b061a7225 */ /* 0x000fc800078e001a */
[----:B------:R-:W-:Y:S01]  /*1d80*/  IMAD.WIDE.U32 R28, R7, R9, R28 ;  /* 0x00000009071c7225 */ /* 0x000fe200078e001c */
[----:B------:R-:W-:-:S03]  /*1d90*/  IADD3 R24, P0, PT, R30, R27, RZ ;  /* 0x0000001b1e187210 */ /* 0x000fc60007f1e0ff */
[----:B------:R-:W-:Y:S01]  /*1da0*/  IMAD.IADD R15, R31, 0x1, R15 ;  /* 0x000000011f0f7824 */ /* 0x000fe200078e020f */
[----:B------:R-:W-:Y:S01]  /*1db0*/  IADD3 R26, P1, PT, R26, R29, RZ ;  /* 0x0000001d1a1a7210 */ /* 0x000fe20007f3e0ff */
[----:B------:R-:W-:Y:S01]  /*1dc0*/  IMAD.X R25, RZ, RZ, RZ, P0 ;  /* 0x000000ffff197224 */ /* 0x000fe200000e06ff */
[----:B------:R-:W-:Y:S01]  /*1dd0*/  MOV R29, RZ ;  /* 0x000000ff001d7202 */ /* 0x000fe20000000f00 */
[----:B------:R-:W-:Y:S02]  /*1de0*/  IMAD R15, R33, R14, R15 ;  /* 0x0000000e210f7224 */ /* 0x000fe400078e020f */
[----:B------:R-:W-:Y:S02]  /*1df0*/  IMAD.X R27, RZ, RZ, RZ, P1 ;  /* 0x000000ffff1b7224 */ /* 0x000fe400008e06ff */
[----:B------:R-:W-:-:S04]  /*1e00*/  IMAD.WIDE.U32 R24, R12, R6, R24 ;  /* 0x000000060c187225 */ /* 0x000fc800078e0018 */
[----:B------:R-:W-:-:S04]  /*1e10*/  IMAD.WIDE.U32 R26, R7, R10, R26 ;  /* 0x0000000a071a7225 */ /* 0x000fc800078e001a */
[----:B------:R-:W-:Y:S01]  /*1e20*/  IMAD.WIDE.U32 R28, R8, R4, R28 ;  /* 0x00000004081c7225 */ /* 0x000fe200078e001c */
[----:B------:R-:W-:-:S03]  /*1e30*/  IADD3 R30, P0, PT, R24, R27, RZ ;  /* 0x0000001b181e7210 */ /* 0x000fc60007f1e0ff */
[----:B------:R-:W-:Y:S01]  /*1e40*/  IMAD.IADD R15, R25, 0x1, R15 ;  /* 0x00000001190f7824 */ /* 0x000fe200078e020f */
[----:B------:R-:W-:Y:S01]  /*1e50*/  IADD3 R26, P1, PT, R26, R29, RZ ;  /* 0x0000001d1a1a7210 */ /* 0x000fe20007f3e0ff */
[----:B------:R-:W-:Y:S02]  /*1e60*/  IMAD.X R31, RZ, RZ, RZ, P0 ;  /* 0x000000ffff1f7224 */ /* 0x000fe400000e06ff */
[----:B------:R-:W-:Y:S02]  /*1e70*/  IMAD R13, R6, R13, R15 ;  /* 0x0000000d060d7224 */ /* 0x000fe400078e020f */
[----:B------:R-:W-:Y:S02]  /*1e80*/  IMAD.X R27, RZ, RZ, RZ, P1 ;  /* 0x000000ffff1b7224 */ /* 0x000fe400008e06ff */
[----:B------:R-:W-:-:S04]  /*1e90*/  IMAD.WIDE.U32 R30, R7, R11, R30 ;  /* 0x0000000b071e7225 */ /* 0x000fc800078e001e */
[----:B------:R-:W-:-:S04]  /*1ea0*/  IMAD.WIDE.U32 R26, R4, R9, R26 ;  /* 0x00000009041a7225 */ /* 0x000fc800078e001a */
[----:B------:R-:W-:Y:S01]  /*1eb0*/  IMAD.MOV.U32 R25, RZ, RZ, RZ ;  /* 0x000000ffff197224 */ /* 0x000fe200078e00ff */
[----:B------:R-:W-:Y:S01]  /*1ec0*/  IADD3 R14, P0, PT, R30, R27, RZ ;  /* 0x0000001b1e0e7210 */ /* 0x000fe20007f1e0ff */
[----:B------:R-:W-:Y:S01]  /*1ed0*/  IMAD.IADD R13, R31, 0x1, R13 ;  /* 0x000000011f0d7824 */ /* 0x000fe200078e020d */
[----:B------:R-:W-:-:S03]  /*1ee0*/  MOV R24, R26 ;  /* 0x0000001a00187202 */ /* 0x000fc60000000f00 */
[----:B------:R-:W-:Y:S02]  /*1ef0*/  IMAD.X R15, RZ, RZ, RZ, P0 ;  /* 0x000000ffff0f7224 */ /* 0x000fe400000e06ff */
[----:B------:R-:W-:-:S04]  /*1f00*/  IMAD.WIDE.U32 R24, R8, R5, R24 ;  /* 0x0000000508187225 */ /* 0x000fc800078e0018 */
[----:B------:R-:W-:-:S04]  /*1f10*/  IMAD.WIDE.U32 R14, R4, R10, R14 ;  /* 0x0000000a040e7225 */ /* 0x000fc800078e000e */
[----:B------:R-:W-:Y:S01]  /*1f20*/  IMAD R13, R12, R7, R13 ;  /* 0x000000070c0d7224 */ /* 0x000fe200078e020d */
[----:B------:R-:W-:Y:S01]  /*1f30*/  IADD3 R6, P0, PT, R14, R25, RZ ;  /* 0x000000190e067210 */ /* 0x000fe20007f1e0ff */
[----:B------:R-:W0:Y:S02]  /*1f40*/  LDC R12, c[0x3][0x3c] ;  /* 0x00c00f00ff0c7b82 */ /* 0x000e240000000800 */
[----:B------:R-:W-:Y:S02]  /*1f50*/  IMAD.IADD R13, R15, 0x1, R13 ;  /* 0x000000010f0d7824 */ /* 0x000fe400078e020d */
[----:B------:R-:W-:Y:S02]  /*1f60*/  IMAD.X R7, RZ, RZ, RZ, P0 ;  /* 0x000000ffff077224 */ /* 0x000fe400000e06ff */
[----:B------:R-:W-:Y:S02]  /*1f70*/  IMAD R13, R4, R11, R13 ;  /* 0x0000000b040d7224 */ /* 0x000fe400078e020d */
[----:B------:R-:W-:Y:S01]  /*1f80*/  IMAD.WIDE.U32 R6, R5, R9, R6 ;  /* 0x0000000905067225 */ /* 0x000fe200078e0006 */
[----:B------:R-:W1:Y:S03]  /*1f90*/  LDC R11, c[0x3][0x38] ;  /* 0x00c00e00ff0b7b82 */ /* 0x000e660000000800 */
[----:B------:R-:W-:-:S04]  /*1fa0*/  IMAD.IADD R4, R7, 0x1, R13 ;  /* 0x0000000107047824 */ /* 0x000fc800078e020d */
[----:B------:R-:W-:Y:S01]  /*1fb0*/  IMAD R17, R5, R10, R4 ;  /* 0x0000000a05117224 */ /* 0x000fe200078e0204 */
[----:B------:R-:W2:Y:S01]  /*1fc0*/  LDC R7, c[0x3][0x34] ;  /* 0x00c00d00ff077b82 */ /* 0x000ea20000000800 */
[----:B------:R-:W-:Y:S02]  /*1fd0*/  IMAD.MOV.U32 R4, RZ, RZ, R6 ;  /* 0x000000ffff047224 */ /* 0x000fe400078e0006 */
[----:B------:R-:W-:Y:S02]  /*1fe0*/  IMAD.MOV.U32 R5, RZ, RZ, RZ ;  /* 0x000000ffff057224 */ /* 0x000fe400078e00ff */
[----:B------:R-:W-:-:S03]  /*1ff0*/  IMAD.WIDE.U32 R4, R8, R2, R4 ;  /* 0x0000000208047225 */ /* 0x000fc600078e0004 */
[----:B------:R-:W3:Y:S02]  /*2000*/  LDC R13, c[0x3][0x30] ;  /* 0x00c00c00ff0d7b82 */ /* 0x000ee40000000800 */
[----:B------:R-:W-:-:S06]  /*2010*/  IADD3 R17, PT, PT, R5, R17, RZ ;  /* 0x0000001105117210 */ /* 0x000fcc0007ffe0ff */
[----:B------:R-:W4:Y:S01]  /*2020*/  LDC R14, c[0x3][0x2c] ;  /* 0x00c00b00ff0e7b82 */ /* 0x000f220000000800 */
[----:B------:R-:W-:-:S04]  /*2030*/  IMAD R17, R2, R9, R17 ;  /* 0x0000000902117224 */ /* 0x000fc800078e0211 */
[----:B------:R-:W-:-:S03]  /*2040*/  IMAD R3, R8, R3, R17 ;  /* 0x0000000308037224 */ /* 0x000fc600078e0211 */
[----:B------:R-:W0:Y:S04]  /*2050*/  LDC R15, c[0x3][0x28] ;  /* 0x00c00a00ff0f7b82 */ /* 0x000e280000000800 */
.L_x_44:
[----:B0-----:R-:W-:Y:S01]  /*2060*/  ISETP.GT.U32.AND P0, PT, R3, R12, PT ;  /* 0x0000000c0300720c */ /* 0x001fe20003f04070 */
[----:B------:R-:W-:-:S12]  /*2070*/  BSSY.RELIABLE B2, `(.L_x_41) ;  /* 0x0000021000027945 */ /* 0x000fd80003800100 */
[----:B------:R-:W-:Y:S05]  /*2080*/  @P0 BRA `(.L_x_42) ;  /* 0x00000000007c0947 */ /* 0x000fea0003800000 */
[----:B------:R-:W-:-:S13]  /*2090*/  ISETP.GE.U32.AND P0, PT, R3, R12, PT ;  /* 0x0000000c0300720c */ /* 0x000fda0003f06070 */
[----:B------:R-:W-:Y:S05]  /*20a0*/  @!P0 BREAK.RELIABLE B2 ;  /* 0x0000000000028942 */ /* 0x000fea0003800100 */
[----:B------:R-:W-:Y:S05]  /*20b0*/  @!P0 BRA `(.L_x_43) ;  /* 0x0000000000d48947 */ /* 0x000fea0003800000 */
[----:B-1----:R-:W-:-:S13]  /*20c0*/  ISETP.LE.U32.AND P0, PT, R4, R11, PT ;  /* 0x0000000b0400720c */ /* 0x002fda0003f03070 */
        /* <DEDUP_REMOVED lines=14> */
[----:B----4-:R-:W-:-:S13]  /*21b0*/  ISETP.LE.U32.AND P0, PT, R20, R14, PT ;  /* 0x0000000e1400720c */ /* 0x010fda0003f03070 */
[----:B------:R-:W-:Y:S05]  /*21c0*/  @!P0 BRA `(.L_x_42) ;  /* 0x00000000002c8947 */ /* 0x000fea0003800000 */
[----:B------:R-:W-:-:S13]  /*21d0*/  ISETP.LT.U32.AND P0, PT, R20, R14, PT ;  /* 0x0000000e1400720c */ /* 0x000fda0003f01070 */
[----:B------:R-:W-:Y:S05]  /*21e0*/  @P0 BREAK.RELIABLE B2 ;  /* 0x0000000000020942 */ /* 0x000fea0003800100 */
[----:B------:R-:W-:Y:S05]  /*21f0*/  @P0 BRA `(.L_x_43) ;  /* 0x0000000000840947 */ /* 0x000fea0003800000 */
[----:B------:R-:W-:-:S13]  /*2200*/  ISETP.LE.U32.AND P0, PT, R18, R15, PT ;  /* 0x0000000f1200720c */ /* 0x000fda0003f03070 */
[----:B------:R-:W-:Y:S05]  /*2210*/  @!P0 BRA `(.L_x_42) ;  /* 0x0000000000188947 */ /* 0x000fea0003800000 */
[----:B------:R-:W-:-:S04]  /*2220*/  ISETP.LT.U32.AND P0, PT, R22, UR8, PT ;  /* 0x0000000816007c0c */ /* 0x000fc8000bf01070 */
[----:B------:R-:W-:-:S04]  /*2230*/  ISETP.LT.U32.OR P0, PT, R16, UR9, P0 ;  /* 0x0000000910007c0c */ /* 0x000fc80008701470 */
[----:B------:R-:W-:-:S04]  /*2240*/  ISETP.LE.U32.AND P0, PT, R16, UR9, P0 ;  /* 0x0000000910007c0c */ /* 0x000fc80008703070 */
[----:B------:R-:W-:-:S13]  /*2250*/  ISETP.LT.U32.OR P0, PT, R18, R15, P0 ;  /* 0x0000000f1200720c */ /* 0x000fda0000701470 */
[----:B------:R-:W-:Y:S05]  /*2260*/  @P0 BREAK.RELIABLE B2 ;  /* 0x0000000000020942 */ /* 0x000fea0003800100 */
[----:B------:R-:W-:Y:S05]  /*2270*/  @P0 BRA `(.L_x_43) ;  /* 0x0000000000640947 */ /* 0x000fea0003800000 */
.L_x_42:
[----:B------:R-:W-:Y:S05]  /*2280*/  BSYNC.RELIABLE B2 ;  /* 0x0000000000027941 */ /* 0x000fea0003800100 */
.L_x_41:
        /* <DEDUP_REMOVED lines=24> */
.L_x_43:
[----:B------:R-:W-:Y:S05]  /*2410*/  BSYNC.RECONVERGENT B1 ;  /* 0x0000000000017941 */ /* 0x000fea0003800200 */
.L_x_40:
[----:B------:R-:W0:Y:S01]  /*2420*/  S2R R2, SR_LANEID ;  /* 0x0000000000027919 */ /* 0x000e220000000000 */
[----:B------:R-:W5:Y:S08]  /*2430*/  S2UR UR5, SR_CgaCtaId ;  /* 0x00000000000579c3 */ /* 0x000f700000008800 */
[----:B------:R-:W1:Y:S01]  /*2440*/  REDUX.SUM UR17, R22 ;  /* 0x00000000161173c4 */ /* 0x000e62000000c000 */
[----:B------:R-:W-:-:S02]  /*2450*/  VOTEU.ANY UR4, UPT, PT ;  /* 0x0000000000047886 */ /* 0x000fc400038e0100 */
[----:B------:R-:W-:-:S06]  /*2460*/  UFLO.U32 UR4, UR4 ;  /* 0x00000004000472bd */ /* 0x000fcc00080e0000 */
[----:B0-----:R-:W-:Y:S01]  /*2470*/  ISETP.EQ.U32.AND P0, PT, R2, UR4, PT ;  /* 0x0000000402007c0c */ /* 0x001fe2000bf02070 */
[----:B------:R-:W-:Y:S01]  /*2480*/  UMOV UR4, 0x400 ;  /* 0x0000040000047882 */ /* 0x000fe20000000000 */
[----:B-1----:R-:W-:Y:S01]  /*2490*/  IMAD.U32 R2, RZ, RZ, UR17 ;  /* 0x00000011ff027e24 */ /* 0x002fe2000f8e00ff */
[----:B-----5:R-:W-:-:S10]  /*24a0*/  ULEA UR4, UR5, UR4, 0x18 ;  /* 0x0000000405047291 */ /* 0x020fd4000f8ec0ff */
[----:B------:R0:W-:Y:S02]  /*24b0*/  @P0 ATOMS.ADD RZ, [UR4], R2 ;  /* 0x00000002ffff098c */ /* 0x0001e40008000004 */
.L_x_39:
[----:B------:R-:W-:Y:S05]  /*24c0*/  BSYNC.RECONVERGENT B0 ;  /* 0x0000000000007941 */ /* 0x000fea0003800200 */
.L_x_38:
[----:B------:R-:W-:Y:S05]  /*24d0*/  WARPSYNC.ALL ;  /* 0x0000000000007948 */ /* 0x000fea0003800000 */
[----:B------:R-:W-:Y:S01]  /*24e0*/  BAR.SYNC.DEFER_BLOCKING 0x0 ;  /* 0x0000000000007b1d */ /* 0x000fe20000010000 */
[----:B------:R-:W-:-:S13]  /*24f0*/  ISETP.NE.AND P0, PT, R0, RZ, PT ;  /* 0x000000ff0000720c */ /* 0x000fda0003f05270 */
[----:B------:R-:W-:Y:S05]  /*2500*/  @P0 EXIT ;  /* 0x000000000000094d */ /* 0x000fea0003800000 */
[----:B------:R-:W5:Y:S01]  /*2510*/  S2UR UR5, SR_CgaCtaId ;  /* 0x00000000000579c3 */ /* 0x000f620000008800 */
[----:B------:R-:W-:Y:S01]  /*2520*/  UMOV UR4, 0x400 ;  /* 0x0000040000047882 */ /* 0x000fe20000000000 */
[----:B------:R-:W0:Y:S01]  /*2530*/  LDCU UR8, c[0x3][0x30] ;  /* 0x00c00600ff0877ac */ /* 0x000e220008000800 */
[----:B------:R-:W0:Y:S05]  /*2540*/  LDCU UR9, c[0x3][0x2c] ;  /* 0x00c00580ff0977ac */ /* 0x000e2a0008000800 */
[----:B------:R-:W4:Y:S01]  /*2550*/  LDC R19, c[0x3][0x38] ;  /* 0x00c00e00ff137b82 */ /* 0x000f220000000800 */
[----:B------:R-:W1:Y:S01]  /*2560*/  LDCU UR10, c[0x3][0x28] ;  /* 0x00c00500ff0a77ac */ /* 0x000e620008000800 */
[----:B------:R-:W1:Y:S06]  /*2570*/  LDCU.64 UR12, c[0x3][0x20] ;  /* 0x00c00400ff0c77ac */ /* 0x000e6c0008000a00 */
[----:B------:R-:W4:Y:S08]  /*2580*/  LDC R16, c[0x3][0x3c] ;  /* 0x00c00f00ff107b82 */ /* 0x000f300000000800 */
[----:B0-----:R-:W0:Y:S01]  /*2590*/  LDC.64 R2, c[0x3][0x20] ;  /* 0x00c00800ff027b82 */ /* 0x001e220000000a00 */
[----:B-----5:R-:W-:Y:S01]  /*25a0*/  ULEA UR4, UR5, UR4, 0x18 ;  /* 0x0000000405047291 */ /* 0x020fe2000f8ec0ff */
[----:B------:R-:W0:Y:S06]  /*25b0*/  LDCU UR5, c[0x3][0x34] ;  /* 0x00c00680ff0577ac */ /* 0x000e2c0008000800 */
[----:B-1-3--:R-:W1:Y:S02]  /*25c0*/  LDC.64 R12, c[0x3][0x28] ;  /* 0x00c00a00ff0c7b82 */ /* 0x00ae640000000a00 */
[----:B--2---:R-:W2:Y:S04]  /*25d0*/  LDS.128 R4, [UR4] ;  /* 0x00000004ff047984 */ /* 0x004ea80008000c00 */
[----:B------:R-:W3:Y:S01]  /*25e0*/  LDS.128 R8, [UR4+0x10] ;  /* 0x00001004ff087984 */ /* 0x000ee20008000c00 */
[----:B------:R-:W0:Y:S01]  /*25f0*/  LDCU UR4, c[0x3][0x38] ;  /* 0x00c00700ff0477ac */ /* 0x000e220008000800 */
[----:B----4-:R-:W4:Y:S02]  /*2600*/  LDC.64 R14, c[0x3][0x30] ;  /* 0x00c00c00ff0e7b82 */ /* 0x010f240000000a00 */
.L_x_47:
[----:B---3--:R-:W-:-:S13]  /*2610*/  ISETP.GT.U32.AND P0, PT, R11, R16, PT ;  /* 0x000000100b00720c */ /* 0x008fda0003f04070 */
[----:B------:R-:W-:Y:S05]  /*2620*/  @P0 BRA `(.L_x_45) ;  /* 0x0000000000640947 */ /* 0x000fea0003800000 */
[----:B------:R-:W-:-:S13]  /*2630*/  ISETP.GE.U32.AND P0, PT, R11, R16, PT ;  /* 0x000000100b00720c */ /* 0x000fda0003f06070 */
[----:B------:R-:W-:Y:S05]  /*2640*/  @!P0 BRA `(.L_x_46) ;  /* 0x0000000000bc8947 */ /* 0x000fea0003800000 */
[----:B0-----:R-:W-:-:S13]  /*2650*/  ISETP.GT.U32.AND P0, PT, R10, UR4, PT ;  /* 0x000000040a007c0c */ /* 0x001fda000bf04070 */
[----:B------:R-:W-:Y:S05]  /*2660*/  @P0 BRA `(.L_x_45) ;  /* 0x0000000000540947 */ /* 0x000fea0003800000 */
[----:B------:R-:W-:-:S13]  /*2670*/  ISETP.GE.U32.AND P0, PT, R10, UR4, PT ;  /* 0x000000040a007c0c */ /* 0x000fda000bf06070 */
[----:B------:R-:W-:Y:S05]  /*2680*/  @!P0 BRA `(.L_x_46) ;  /* 0x0000000000ac8947 */ /* 0x000fea0003800000 */
[----:B------:R-:W-:-:S13]  /*2690*/  ISETP.GT.U32.AND P0, PT, R9, UR5, PT ;  /* 0x0000000509007c0c */ /* 0x000fda000bf04070 */
[----:B------:R-:W-:Y:S05]  /*26a0*/  @P0 BRA `(.L_x_45) ;  /* 0x0000000000440947 */ /* 0x000fea0003800000 */
[----:B------:R-:W-:-:S13]  /*26b0*/  ISETP.GE.U32.AND P0, PT, R9, UR5, PT ;  /* 0x0000000509007c0c */ /* 0x000fda000bf06070 */
[----:B------:R-:W-:Y:S05]  /*26c0*/  @!P0 BRA `(.L_x_46) ;  /* 0x00000000009c8947 */ /* 0x000fea0003800000 */
[----:B------:R-:W-:-:S13]  /*26d0*/  ISETP.GT.U32.AND P0, PT, R8, UR8, PT ;  /* 0x0000000808007c0c */ /* 0x000fda000bf04070 */
[----:B------:R-:W-:Y:S05]  /*26e0*/  @P0 BRA `(.L_x_45) ;  /* 0x0000000000340947 */ /* 0x000fea0003800000 */
[----:B------:R-:W-:-:S13]  /*26f0*/  ISETP.GE.U32.AND P0, PT, R8, UR8, PT ;  /* 0x0000000808007c0c */ /* 0x000fda000bf06070 */
[----:B------:R-:W-:Y:S05]  /*2700*/  @!P0 BRA `(.L_x_46) ;  /* 0x00000000008c8947 */ /* 0x000fea0003800000 */
[----:B--2---:R-:W-:-:S13]  /*2710*/  ISETP.GT.U32.AND P0, PT, R7, UR9, PT ;  /* 0x0000000907007c0c */ /* 0x004fda000bf04070 */
[----:B------:R-:W-:Y:S05]  /*2720*/  @P0 BRA `(.L_x_45) ;  /* 0x0000000000240947 */ /* 0x000fea0003800000 */
[----:B------:R-:W-:-:S13]  /*2730*/  ISETP.GE.U32.AND P0, PT, R7, UR9, PT ;  /* 0x0000000907007c0c */ /* 0x000fda000bf06070 */
[----:B------:R-:W-:Y:S05]  /*2740*/  @!P0 BRA `(.L_x_46) ;  /* 0x00000000007c8947 */ /* 0x000fea0003800000 */
[----:B------:R-:W-:-:S13]  /*2750*/  ISETP.GT.U32.AND P0, PT, R6, UR10, PT ;  /* 0x0000000a06007c0c */ /* 0x000fda000bf04070 */
[----:B------:R-:W-:Y:S05]  /*2760*/  @P0 BRA `(.L_x_45) ;  /* 0x0000000000140947 */ /* 0x000fea0003800000 */
[----:B------:R-:W-:-:S04]  /*2770*/  ISETP.GE.U32.AND P0, PT, R4, UR12, PT ;  /* 0x0000000c04007c0c */ /* 0x000fc8000bf06070 */
[----:B------:R-:W-:-:S04]  /*2780*/  ISETP.LT.U32.OR P0, PT, R5, UR13, !P0 ;  /* 0x0000000d05007c0c */ /* 0x000fc8000c701470 */
[----:B------:R-:W-:-:S04]  /*2790*/  ISETP.LE.U32.AND P0, PT, R5, UR13, P0 ;  /* 0x0000000d05007c0c */ /* 0x000fc80008703070 */
[----:B------:R-:W-:-:S13]  /*27a0*/  ISETP.LT.U32.OR P0, PT, R6, UR10, P0 ;  /* 0x0000000a06007c0c */ /* 0x000fda0008701470 */
[----:B------:R-:W-:Y:S05]  /*27b0*/  @P0 BRA `(.L_x_46) ;  /* 0x0000000000600947 */ /* 0x000fea0003800000 */
.L_x_45:
[----:B0-2---:R-:W-:Y:S01]  /*27c0*/  IADD3 R4, P0, PT, R4, -R2, RZ ;  /* 0x8000000204047210 */ /* 0x005fe20007f1e0ff */
[----:B------:R-:W-:-:S04]  /*27d0*/  IMAD.MOV.U32 R18, RZ, RZ, -0x1 ;  /* 0xffffffffff127424 */ /* 0x000fc800078e00ff */
[----:B------:R-:W-:-:S05]  /*27e0*/  IMAD.X R0, RZ, RZ, -0x1, P0 ;  /* 0xffffffffff007424 */ /* 0x000fca00000e06ff */
[----:B------:R-:W-:-:S04]  /*27f0*/  SHF.R.U32.HI R0, RZ, 0x1f, R0 ;  /* 0x0000001fff007819 */ /* 0x000fc80000011600 */
[----:B------:R-:W-:-:S04]  /*2800*/  IADD3 R5, P0, P1, R5, -R0, -R3 ;  /* 0x8000000005057210 */ /* 0x000fc8000791e803 */
[----:B------:R-:W-:-:S04]  /*2810*/  IADD3.X R17, PT, PT, RZ, -0x1, R18, P0, P1 ;  /* 0xffffffffff117810 */ /* 0x000fc800007e2412 */
[----:B------:R-:W-:-:S04]  /*2820*/  SHF.R.U32.HI R17, RZ, 0x1f, R17 ;  /* 0x0000001fff117819 */ /* 0x000fc80000011611 */
[----:B-1----:R-:W-:-:S04]  /*2830*/  IADD3 R6, P0, P1, R6, -R17, -R12 ;  /* 0x8000001106067210 */ /* 0x002fc8000791e80c */
[----:B------:R-:W-:-:S04]  /*2840*/  IADD3.X R0, PT, PT, RZ, -0x1, R18, P0, P1 ;  /* 0xffffffffff007810 */ /* 0x000fc800007e2412 */
[----:B------:R-:W-:-:S04]  /*2850*/  SHF.R.U32.HI R0, RZ, 0x1f, R0 ;  /* 0x0000001fff007819 */ /* 0x000fc80000011600 */
[----:B------:R-:W-:-:S04]  /*2860*/  IADD3 R7, P0, P1, R7, -R0, -R13 ;  /* 0x8000000007077210 */ /* 0x000fc8000791e80d */
[----:B------:R-:W-:-:S04]  /*2870*/  IADD3.X R17, PT, PT, RZ, -0x1, R18, P0, P1 ;  /* 0xffffffffff117810 */ /* 0x000fc800007e2412 */
[----:B------:R-:W-:-:S04]  /*2880*/  SHF.R.U32.HI R17, RZ, 0x1f, R17 ;  /* 0x0000001fff117819 */ /* 0x000fc80000011611 */
[----:B----4-:R-:W-:-:S04]  /*2890*/  IADD3 R8, P0, P1, R8, -R17, -R14 ;  /* 0x8000001108087210 */ /* 0x010fc8000791e80e */
[----:B------:R-:W-:-:S04]  /*28a0*/  IADD3.X R0, PT, PT, RZ, -0x1, R18, P0, P1 ;  /* 0xffffffffff007810 */ /* 0x000fc800007e2412 */
[----:B------:R-:W-:-:S04]  /*28b0*/  SHF.R.U32.HI R0, RZ, 0x1f, R0 ;  /* 0x0000001fff007819 */ /* 0x000fc80000011600 */
[----:B------:R-:W-:-:S04]  /*28c0*/  IADD3 R9, P0, P1, R9, -R0, -R15 ;  /* 0x8000000009097210 */ /* 0x000fc8000791e80f */
[----:B------:R-:W-:-:S04]  /*28d0*/  IADD3.X R17, PT, PT, RZ, -0x1, R18, P0, P1 ;  /* 0xffffffffff117810 */ /* 0x000fc800007e2412 */
[----:B------:R-:W-:-:S04]  /*28e0*/  SHF.R.U32.HI R17, RZ, 0x1f, R17 ;  /* 0x0000001fff117819 */ /* 0x000fc80000011611 */
[----:B------:R-:W-:-:S04]  /*28f0*/  IADD3 R10, P0, P1, R10, -R17, -R19 ;  /* 0x800000110a0a7210 */ /* 0x000fc8000791e813 */
[----:B------:R-:W-:-:S04]  /*2900*/  IADD3.X R0, PT, PT, RZ, -0x1, R18, P0, P1 ;  /* 0xffffffffff007810 */ /* 0x000fc800007e2412 */
[----:B------:R-:W-:-:S04]  /*2910*/  SHF.R.U32.HI R0, RZ, 0x1f, R0 ;  /* 0x0000001fff007819 */ /* 0x000fc80000011600 */
[----:B------:R-:W-:Y:S01]  /*2920*/  IADD3 R11, PT, PT, R11, -R16, -R0 ;  /* 0x800000100b0b7210 */ /* 0x000fe20007ffe800 */
[----:B------:R-:W-:Y:S06]  /*2930*/  BRA `(.L_x_47) ;  /* 0xfffffffc00347947 */ /* 0x000fec000383ffff */
.L_x_46:
[----:B0-----:R-:W2:Y:S02]  /*2940*/  LDC.64 R2, c[0x0][0x398] ;  /* 0x0000e600ff027b82 */ /* 0x001ea40000000a00 */
[----:B--2---:R-:W-:Y:S04]  /*2950*/  STG.E desc[UR6][R2.64], R4 ;  /* 0x0000000402007986 */ /* 0x004fe8000c101906 */
[----:B------:R-:W-:Y:S04]  /*2960*/  STG.E desc[UR6][R2.64+0x4], R5 ;  /* 0x0000040502007986 */ /* 0x000fe8000c101906 */
[----:B------:R-:W-:Y:S04]  /*2970*/  STG.E desc[UR6][R2.64+0x8], R6 ;  /* 0x0000080602007986 */ /* 0x000fe8000c101906 */
[----:B------:R-:W-:Y:S04]  /*2980*/  STG.E desc[UR6][R2.64+0xc], R7 ;  /* 0x00000c0702007986 */ /* 0x000fe8000c101906 */
[----:B------:R-:W-:Y:S04]  /*2990*/  STG.E desc[UR6][R2.64+0x10], R8 ;  /* 0x0000100802007986 */ /* 0x000fe8000c101906 */
[----:B------:R-:W-:Y:S04]  /*29a0*/  STG.E desc[UR6][R2.64+0x14], R9 ;  /* 0x0000140902007986 */ /* 0x000fe8000c101906 */
[----:B------:R-:W-:Y:S04]  /*29b0*/  STG.E desc[UR6][R2.64+0x18], R10 ;  /* 0x0000180a02007986 */ /* 0x000fe8000c101906 */
[----:B------:R-:W-:Y:S01]  /*29c0*/  STG.E desc[UR6][R2.64+0x1c], R11 ;  /* 0x00001c0b02007986 */ /* 0x000fe2000c101906 */
[----:B------:R-:W-:Y:S05]  /*29d0*/  EXIT ;  /* 0x000000000000794d */ /* 0x000fea0003800000 */
.L_x_48:
        /* <DEDUP_REMOVED lines=10> */
.L_x_54:


//--------------------- .nv.shared._ZN3lux4cuda5frost30frost_ed25519_aggregate_kernelEPKNS1_15FrostPartialSigEPKjjPNS1_4U256E --------------------------
	.section	.nv.shared._ZN3lux4cuda5frost30frost_ed25519_aggregate_kernelEPKNS1_15FrostPartialSigEPKjjPNS1_4U256E,"aw",@nobits
	.sectionflags	@""
	.align	16
.nv.shared._ZN3lux4cuda5frost30frost_ed25519_aggregate_kernelEPKNS1_15FrostPartialSigEPKjjPNS1_4U256E:
	.zero		1056


//--------------------- .nv.shared.reserved.0     --------------------------
	.section	.nv.shared.reserved.0,"aw",@nobits
	.weak		__nv_reservedSMEM_offset_0_alias
	.size		__nv_reservedSMEM_offset_0_alias, 0, 64
	.other		__nv_reservedSMEM_offset_0_alias,@"STO_CUDA_RESERVED_SHARED STV_DEFAULT"
__nv_reservedSMEM_offset_0_alias:
	.zero		0
	.zero		64


//--------------------- .nv.shared._ZN3lux4cuda5frost25frost_batch_verify_kernelEPKNS1_14FrostSignatureEPKNS1_11PointAffineEPKhPKjSB_jPb --------------------------
	.section	.nv.shared._ZN3lux4cuda5frost25frost_batch_verify_kernelEPKNS1_14FrostSignatureEPKNS1_11PointAffineEPKhPKjSB_jPb,"aw",@nobits
	.sectionflags	@""
	.align	16
	.zero		1024


//--------------------- .nv.shared._ZN3lux4cuda5frost29frost_verify_signature_kernelEPKNS1_14FrostSignatureEPKNS1_11PointAffineEPKhjPb --------------------------
	.section	.nv.shared._ZN3lux4cuda5frost29frost_verify_signature_kernelEPKNS1_14FrostSignatureEPKNS1_11PointAffineEPKhjPb,"aw",@nobits
	.sectionflags	@""
	.align	16
	.zero		1024


//--------------------- .nv.shared._ZN3lux4cuda5frost36frost_compute_binding_factors_kernelEPKhjPKNS1_20FrostNonceCommitmentEjPNS1_4U256E --------------------------
	.section	.nv.shared._ZN3lux4cuda5frost36frost_compute_binding_factors_kernelEPKhjPKNS1_20FrostNonceCommitmentEjPNS1_4U256E,"aw",@nobits
	.sectionflags	@""
	.align	16
	.zero		1024


//--------------------- .nv.shared._ZN3lux4cuda5frost31frost_verify_commitments_kernelEPKNS1_20FrostNonceCommitmentEPKNS1_4U256EjPKNS1_11PointAffineEPb --------------------------
	.section	.nv.shared._ZN3lux4cuda5frost31frost_verify_commitments_kernelEPKNS1_20FrostNonceCommitmentEPKNS1_4U256EjPKNS1_11PointAffineEPb,"aw",@nobits
	.sectionflags	@""
	.align	16
	.zero		1024


//--------------------- .nv.shared._ZN3lux4cuda5frost27frost_aggregate_sigs_kernelEPKNS1_15FrostPartialSigEPKjjPNS1_4U256E --------------------------
	.section	.nv.shared._ZN3lux4cuda5frost27frost_aggregate_sigs_kernelEPKNS1_15FrostPartialSigEPKjjPNS1_4U256E,"aw",@nobits
	.sectionflags	@""
	.align	16
.nv.shared._ZN3lux4cuda5frost27frost_aggregate_sigs_kernelEPKNS1_15FrostPartialSigEPKjjPNS1_4U256E:
	.zero		2080


//--------------------- .nv.constant0._ZN3lux4cuda5frost30frost_ed25519_aggregate_kernelEPKNS1_15FrostPartialSigEPKjjPNS1_4U256E --------------------------
	.section	.nv.constant0._ZN3lux4cuda5frost30frost_ed25519_aggregate_kernelEPKNS1_15FrostPartialSigEPKjjPNS1_4U256E,"a",@progbits
	.sectionflags	@""
	.align	4
.nv.constant0._ZN3lux4cuda5frost30frost_ed25519_aggregate_kernelEPKNS1_15FrostPartialSigEPKjjPNS1_4U256E:
	.zero		928


//--------------------- .nv.constant0._ZN3lux4cuda5frost25frost_batch_verify_kernelEPKNS1_14FrostSignatureEPKNS1_11PointAffineEPKhPKjSB_jPb --------------------------
	.section	.nv.constant0._ZN3lux4cuda5frost25frost_batch_verify_kernelEPKNS1_14FrostSignatureEPKNS1_11PointAffineEPKhPKjSB_jPb,"a",@progbits
	.sectionflags	@""
	.align	4
.nv.constant0._ZN3lux4cuda5frost25frost_batch_verify_kernelEPKNS1_14FrostSignatureEPKNS1_11PointAffineEPKhPKjSB_jPb:
	.zero		952


//--------------------- .nv.constant0._ZN3lux4cuda5frost29frost_verify_signature_kernelEPKNS1_14FrostSignatureEPKNS1_11PointAffineEPKhjPb --------------------------
	.section	.nv.constant0._ZN3lux4cuda5frost29frost_verify_signature_kernelEPKNS1_14FrostSignatureEPKNS1_11PointAffineEPKhjPb,"a",@progbits
	.sectionflags	@""
	.align	4
.nv.constant0._ZN3lux4cuda5frost29frost_verify_signature_kernelEPKNS1_14FrostSignatureEPKNS1_11PointAffineEPKhjPb:
	.zero		936


//--------------------- .nv.constant0._ZN3lux4cuda5frost36frost_compute_binding_factors_kernelEPKhjPKNS1_20FrostNonceCommitmentEjPNS1_4U256E --------------------------
	.section	.nv.constant0._ZN3lux4cuda5frost36frost_compute_binding_factors_kernelEPKhjPKNS1_20FrostNonceCommitmentEjPNS1_4U256E,"a",@progbits
	.sectionflags	@""
	.align	4
.nv.constant0._ZN3lux4cuda5frost36frost_compute_binding_factors_kernelEPKhjPKNS1_20FrostNonceCommitmentEjPNS1_4U256E:
	.zero		936


//--------------------- .nv.constant0._ZN3lux4cuda5frost31frost_verify_commitments_kernelEPKNS1_20FrostNonceCommitmentEPKNS1_4U256EjPKNS1_11PointAffineEPb --------------------------
	.section	.nv.constant0._ZN3lux4cuda5frost31frost_verify_commitments_kernelEPKNS1_20FrostNonceCommitmentEPKNS1_4U256EjPKNS1_11PointAffineEPb,"a",@progbits
	.sectionflags	@""
	.align	4
.nv.constant0._ZN3lux4cuda5frost31frost_verify_commitments_kernelEPKNS1_20FrostNonceCommitmentEPKNS1_4U256EjPKNS1_11PointAffineEPb:
	.zero		936


//--------------------- .nv.constant0._ZN3lux4cuda5frost27frost_aggregate_sigs_kernelEPKNS1_15FrostPartialSigEPKjjPNS1_4U256E --------------------------
	.section	.nv.constant0._ZN3lux4cuda5frost27frost_aggregate_sigs_kernelEPKNS1_15FrostPartialSigEPKjjPNS1_4U256E,"a",@progbits
	.sectionflags	@""
	.align	4
.nv.constant0._ZN3lux4cuda5frost27frost_aggregate_sigs_kernelEPKNS1_15FrostPartialSigEPKjjPNS1_4U256E:
	.zero		928


//--------------------- SYMBOLS --------------------------

	.type		.nv.reservedSmem.offset0,@object
	.size		.nv.reservedSmem.offset0,0x4
	.type		.nv.reservedSmem.cap,@object
	.size		.nv.reservedSmem.cap,0x4
